//
// Generated by NVIDIA NVVM Compiler
//
// Compiler Build ID: CL-36424714
// Cuda compilation tools, release 13.0, V13.0.88
// Based on NVVM 20.0.0
//

.version 9.0
.target sm_100
.address_size 64

	// .globl	_Z16_attentionKernelPKfS0_S0_iiPf
// _ZZ16_attentionKernelPKfS0_S0_iiPfE7old_max has been demoted
// _ZZ16_attentionKernelPKfS0_S0_iiPfE7new_max has been demoted
// _ZZ16_attentionKernelPKfS0_S0_iiPfE7new_sum has been demoted
// _ZZ16_attentionKernelPKfS0_S0_iiPfE9block_sum has been demoted
// _ZZ16_attentionKernelPKfS0_S0_iiPfE9block_max has been demoted
// _ZZ16_attentionKernelPKfS0_S0_iiPfE6inputS has been demoted
// _ZZ16_attentionKernelPKfS0_S0_iiPfE6shareV has been demoted
// _ZZ16_attentionKernelPKfS0_S0_iiPfE3out has been demoted
.global .align 1 .b8 _ZN34_INTERNAL_11b9c56f_4_k_cu_93dd87b44cuda3std3__45__cpo5beginE[1];
.global .align 1 .b8 _ZN34_INTERNAL_11b9c56f_4_k_cu_93dd87b44cuda3std3__45__cpo3endE[1];
.global .align 1 .b8 _ZN34_INTERNAL_11b9c56f_4_k_cu_93dd87b44cuda3std3__45__cpo6cbeginE[1];
.global .align 1 .b8 _ZN34_INTERNAL_11b9c56f_4_k_cu_93dd87b44cuda3std3__45__cpo4cendE[1];
.global .align 1 .b8 _ZN34_INTERNAL_11b9c56f_4_k_cu_93dd87b44cuda3std3__45__cpo6rbeginE[1];
.global .align 1 .b8 _ZN34_INTERNAL_11b9c56f_4_k_cu_93dd87b44cuda3std3__45__cpo4rendE[1];
.global .align 1 .b8 _ZN34_INTERNAL_11b9c56f_4_k_cu_93dd87b44cuda3std3__45__cpo7crbeginE[1];
.global .align 1 .b8 _ZN34_INTERNAL_11b9c56f_4_k_cu_93dd87b44cuda3std3__45__cpo5crendE[1];
.global .align 1 .b8 _ZN34_INTERNAL_11b9c56f_4_k_cu_93dd87b44cuda3std3__436_GLOBAL__N__11b9c56f_4_k_cu_93dd87b46ignoreE[1];
.global .align 1 .b8 _ZN34_INTERNAL_11b9c56f_4_k_cu_93dd87b44cuda3std3__419piecewise_constructE[1];
.global .align 1 .b8 _ZN34_INTERNAL_11b9c56f_4_k_cu_93dd87b44cuda3std3__48in_placeE[1];
.global .align 1 .b8 _ZN34_INTERNAL_11b9c56f_4_k_cu_93dd87b44cuda3std3__420unreachable_sentinelE[1];
.global .align 1 .b8 _ZN34_INTERNAL_11b9c56f_4_k_cu_93dd87b44cuda3std6ranges3__45__cpo4swapE[1];
.global .align 1 .b8 _ZN34_INTERNAL_11b9c56f_4_k_cu_93dd87b44cuda3std6ranges3__45__cpo9iter_moveE[1];
.global .align 1 .b8 _ZN34_INTERNAL_11b9c56f_4_k_cu_93dd87b44cuda3std6ranges3__45__cpo5beginE[1];
.global .align 1 .b8 _ZN34_INTERNAL_11b9c56f_4_k_cu_93dd87b44cuda3std6ranges3__45__cpo3endE[1];
.global .align 1 .b8 _ZN34_INTERNAL_11b9c56f_4_k_cu_93dd87b44cuda3std6ranges3__45__cpo6cbeginE[1];
.global .align 1 .b8 _ZN34_INTERNAL_11b9c56f_4_k_cu_93dd87b44cuda3std6ranges3__45__cpo4cendE[1];
.global .align 1 .b8 _ZN34_INTERNAL_11b9c56f_4_k_cu_93dd87b44cuda3std6ranges3__45__cpo7advanceE[1];
.global .align 1 .b8 _ZN34_INTERNAL_11b9c56f_4_k_cu_93dd87b44cuda3std6ranges3__45__cpo9iter_swapE[1];
.global .align 1 .b8 _ZN34_INTERNAL_11b9c56f_4_k_cu_93dd87b44cuda3std6ranges3__45__cpo4nextE[1];
.global .align 1 .b8 _ZN34_INTERNAL_11b9c56f_4_k_cu_93dd87b44cuda3std6ranges3__45__cpo4prevE[1];
.global .align 1 .b8 _ZN34_INTERNAL_11b9c56f_4_k_cu_93dd87b44cuda3std6ranges3__45__cpo4dataE[1];
.global .align 1 .b8 _ZN34_INTERNAL_11b9c56f_4_k_cu_93dd87b44cuda3std6ranges3__45__cpo5cdataE[1];
.global .align 1 .b8 _ZN34_INTERNAL_11b9c56f_4_k_cu_93dd87b44cuda3std6ranges3__45__cpo4sizeE[1];
.global .align 1 .b8 _ZN34_INTERNAL_11b9c56f_4_k_cu_93dd87b44cuda3std6ranges3__45__cpo5ssizeE[1];
.global .align 1 .b8 _ZN34_INTERNAL_11b9c56f_4_k_cu_93dd87b44cuda3std6ranges3__45__cpo8distanceE[1];
.global .align 1 .b8 _ZN34_INTERNAL_11b9c56f_4_k_cu_93dd87b46thrust24THRUST_300001_SM_1000_NS6system6detail10sequential3seqE[1];

.visible .entry _Z16_attentionKernelPKfS0_S0_iiPf(
	.param .u64 .ptr .align 1 _Z16_attentionKernelPKfS0_S0_iiPf_param_0,
	.param .u64 .ptr .align 1 _Z16_attentionKernelPKfS0_S0_iiPf_param_1,
	.param .u64 .ptr .align 1 _Z16_attentionKernelPKfS0_S0_iiPf_param_2,
	.param .u32 _Z16_attentionKernelPKfS0_S0_iiPf_param_3,
	.param .u32 _Z16_attentionKernelPKfS0_S0_iiPf_param_4,
	.param .u64 .ptr .align 1 _Z16_attentionKernelPKfS0_S0_iiPf_param_5
)
{
	.reg .pred 	%p<31>;
	.reg .b32 	%r<88>;
	.reg .b32 	%f<320>;
	.reg .b64 	%rd<47>;
	// demoted variable
	.shared .align 4 .b8 _ZZ16_attentionKernelPKfS0_S0_iiPfE7old_max[4096];
	// demoted variable
	.shared .align 4 .b8 _ZZ16_attentionKernelPKfS0_S0_iiPfE7new_max[4096];
	// demoted variable
	.shared .align 4 .b8 _ZZ16_attentionKernelPKfS0_S0_iiPfE7new_sum[4096];
	// demoted variable
	.shared .align 4 .b8 _ZZ16_attentionKernelPKfS0_S0_iiPfE9block_sum[4096];
	// demoted variable
	.shared .align 4 .b8 _ZZ16_attentionKernelPKfS0_S0_iiPfE9block_max[4096];
	// demoted variable
	.shared .align 4 .b8 _ZZ16_attentionKernelPKfS0_S0_iiPfE6inputS[4096];
	// demoted variable
	.shared .align 4 .b8 _ZZ16_attentionKernelPKfS0_S0_iiPfE6shareV[4096];
	// demoted variable
	.shared .align 4 .b8 _ZZ16_attentionKernelPKfS0_S0_iiPfE3out[128];
	ld.param.u64 	%rd12, [_Z16_attentionKernelPKfS0_S0_iiPf_param_0];
	ld.param.u64 	%rd13, [_Z16_attentionKernelPKfS0_S0_iiPf_param_1];
	ld.param.u64 	%rd10, [_Z16_attentionKernelPKfS0_S0_iiPf_param_2];
	ld.param.u32 	%r38, [_Z16_attentionKernelPKfS0_S0_iiPf_param_3];
	ld.param.u32 	%r39, [_Z16_attentionKernelPKfS0_S0_iiPf_param_4];
	cvta.to.global.u64 	%rd1, %rd13;
	cvta.to.global.u64 	%rd2, %rd12;
	mov.u32 	%r1, %ctaid.x;
	mov.u32 	%r2, %tid.y;
	mov.u32 	%r40, %ctaid.y;
	mov.u32 	%r41, %ntid.y;
	mad.lo.s32 	%r3, %r40, %r41, %r2;
	mov.u32 	%r4, %tid.x;
	shl.b32 	%r42, %r4, 7;
	mov.u32 	%r43, _ZZ16_attentionKernelPKfS0_S0_iiPfE7old_max;
	add.s32 	%r44, %r43, %r42;
	shl.b32 	%r45, %r2, 2;
	add.s32 	%r5, %r44, %r45;
	mov.b32 	%r46, -8388609;
	st.shared.u32 	[%r5], %r46;
	mov.u32 	%r47, _ZZ16_attentionKernelPKfS0_S0_iiPfE7new_max;
	add.s32 	%r48, %r47, %r42;
	add.s32 	%r6, %r48, %r45;
	st.shared.u32 	[%r6], %r46;
	mov.u32 	%r49, _ZZ16_attentionKernelPKfS0_S0_iiPfE7new_sum;
	add.s32 	%r50, %r49, %r42;
	add.s32 	%r7, %r50, %r45;
	mov.b32 	%r51, 0;
	st.shared.u32 	[%r7], %r51;
	setp.lt.s32 	%p1, %r38, 1;
	mov.u32 	%r52, _ZZ16_attentionKernelPKfS0_S0_iiPfE3out;
	add.s32 	%r8, %r52, %r45;
	@%p1 bra 	$L__BB0_48;
	add.s32 	%r54, %r38, 31;
	shr.u32 	%r9, %r54, 5;
	mov.u32 	%r56, _ZZ16_attentionKernelPKfS0_S0_iiPfE6inputS;
	add.s32 	%r16, %r56, %r45;
	add.s32 	%r10, %r16, %r42;
	mov.u32 	%r58, _ZZ16_attentionKernelPKfS0_S0_iiPfE9block_max;
	add.s32 	%r59, %r58, %r42;
	add.s32 	%r11, %r59, %r45;
	mov.u32 	%r60, _ZZ16_attentionKernelPKfS0_S0_iiPfE9block_sum;
	add.s32 	%r61, %r60, %r42;
	add.s32 	%r12, %r61, %r45;
	mov.u32 	%r62, _ZZ16_attentionKernelPKfS0_S0_iiPfE6shareV;
	add.s32 	%r17, %r62, %r45;
	add.s32 	%r13, %r17, %r42;
	mul.lo.s32 	%r63, %r39, %r1;
	add.s32 	%r14, %r58, %r45;
	add.s32 	%r15, %r60, %r45;
	and.b32  	%r18, %r39, 15;
	and.b32  	%r19, %r39, 7;
	and.b32  	%r20, %r39, 2147483632;
	and.b32  	%r21, %r39, 3;
	add.s32 	%r22, %r14, %r42;
	add.s32 	%r23, %r15, %r42;
	neg.s32 	%r24, %r20;
	cvt.u64.u32 	%rd3, %r63;
	cvta.to.global.u64 	%rd4, %rd10;
	mov.b32 	%r82, 0;
$L__BB0_2:
	setp.ge.s32 	%p2, %r3, %r39;
	shl.b32 	%r64, %r82, 5;
	add.s32 	%r26, %r64, %r4;
	mov.b32 	%r65, 0;
	st.shared.u32 	[%r10], %r65;
	mov.b32 	%r66, -8388609;
	st.shared.u32 	[%r11], %r66;
	st.shared.u32 	[%r12], %r65;
	st.shared.u32 	[%r13], %r65;
	setp.ge.s32 	%p3, %r26, %r38;
	or.pred  	%p4, %p3, %p2;
	@%p4 bra 	$L__BB0_18;
	setp.lt.s32 	%p5, %r39, 1;
	mov.f32 	%f317, 0f00000000;
	@%p5 bra 	$L__BB0_17;
	setp.lt.u32 	%p6, %r39, 16;
	mul.lo.s32 	%r27, %r26, %r39;
	mov.f32 	%f317, 0f00000000;
	mov.b32 	%r86, 0;
	@%p6 bra 	$L__BB0_7;
	shl.b64 	%rd14, %rd3, 2;
	add.s64 	%rd15, %rd14, %rd2;
	add.s64 	%rd46, %rd15, 32;
	mov.f32 	%f317, 0f00000000;
	mov.u32 	%r83, %r27;
	mov.u32 	%r84, %r24;
$L__BB0_6:
	.pragma "nounroll";
	mul.wide.s32 	%rd16, %r83, 4;
	add.s64 	%rd17, %rd1, %rd16;
	ld.global.f32 	%f37, [%rd46+-32];
	ld.global.f32 	%f38, [%rd17];
	fma.rn.f32 	%f39, %f37, %f38, %f317;
	ld.global.f32 	%f40, [%rd46+-28];
	ld.global.f32 	%f41, [%rd17+4];
	fma.rn.f32 	%f42, %f40, %f41, %f39;
	ld.global.f32 	%f43, [%rd46+-24];
	ld.global.f32 	%f44, [%rd17+8];
	fma.rn.f32 	%f45, %f43, %f44, %f42;
	ld.global.f32 	%f46, [%rd46+-20];
	ld.global.f32 	%f47, [%rd17+12];
	fma.rn.f32 	%f48, %f46, %f47, %f45;
	ld.global.f32 	%f49, [%rd46+-16];
	ld.global.f32 	%f50, [%rd17+16];
	fma.rn.f32 	%f51, %f49, %f50, %f48;
	ld.global.f32 	%f52, [%rd46+-12];
	ld.global.f32 	%f53, [%rd17+20];
	fma.rn.f32 	%f54, %f52, %f53, %f51;
	ld.global.f32 	%f55, [%rd46+-8];
	ld.global.f32 	%f56, [%rd17+24];
	fma.rn.f32 	%f57, %f55, %f56, %f54;
	ld.global.f32 	%f58, [%rd46+-4];
	ld.global.f32 	%f59, [%rd17+28];
	fma.rn.f32 	%f60, %f58, %f59, %f57;
	ld.global.f32 	%f61, [%rd46];
	ld.global.f32 	%f62, [%rd17+32];
	fma.rn.f32 	%f63, %f61, %f62, %f60;
	ld.global.f32 	%f64, [%rd46+4];
	ld.global.f32 	%f65, [%rd17+36];
	fma.rn.f32 	%f66, %f64, %f65, %f63;
	ld.global.f32 	%f67, [%rd46+8];
	ld.global.f32 	%f68, [%rd17+40];
	fma.rn.f32 	%f69, %f67, %f68, %f66;
	ld.global.f32 	%f70, [%rd46+12];
	ld.global.f32 	%f71, [%rd17+44];
	fma.rn.f32 	%f72, %f70, %f71, %f69;
	ld.global.f32 	%f73, [%rd46+16];
	ld.global.f32 	%f74, [%rd17+48];
	fma.rn.f32 	%f75, %f73, %f74, %f72;
	ld.global.f32 	%f76, [%rd46+20];
	ld.global.f32 	%f77, [%rd17+52];
	fma.rn.f32 	%f78, %f76, %f77, %f75;
	ld.global.f32 	%f79, [%rd46+24];
	ld.global.f32 	%f80, [%rd17+56];
	fma.rn.f32 	%f81, %f79, %f80, %f78;
	ld.global.f32 	%f82, [%rd46+28];
	ld.global.f32 	%f83, [%rd17+60];
	fma.rn.f32 	%f317, %f82, %f83, %f81;
	add.s32 	%r84, %r84, 16;
	add.s64 	%rd46, %rd46, 64;
	add.s32 	%r83, %r83, 16;
	setp.ne.s32 	%p7, %r84, 0;
	mov.u32 	%r86, %r20;
	@%p7 bra 	$L__BB0_6;
$L__BB0_7:
	setp.eq.s32 	%p8, %r18, 0;
	@%p8 bra 	$L__BB0_17;
	add.s32 	%r68, %r18, -1;
	setp.lt.u32 	%p9, %r68, 7;
	@%p9 bra 	$L__BB0_10;
	cvt.u32.u64 	%r69, %rd3;
	add.s32 	%r70, %r86, %r69;
	mul.wide.u32 	%rd18, %r70, 4;
	add.s64 	%rd19, %rd2, %rd18;
	ld.global.f32 	%f85, [%rd19];
	add.s32 	%r71, %r86, %r27;
	mul.wide.s32 	%rd20, %r71, 4;
	add.s64 	%rd21, %rd1, %rd20;
	ld.global.f32 	%f86, [%rd21];
	fma.rn.f32 	%f87, %f85, %f86, %f317;
	cvt.u64.u32 	%rd22, %r86;
	add.s64 	%rd23, %rd22, %rd3;
	shl.b64 	%rd24, %rd23, 2;
	add.s64 	%rd25, %rd2, %rd24;
	ld.global.f32 	%f88, [%rd25+4];
	ld.global.f32 	%f89, [%rd21+4];
	fma.rn.f32 	%f90, %f88, %f89, %f87;
	ld.global.f32 	%f91, [%rd25+8];
	ld.global.f32 	%f92, [%rd21+8];
	fma.rn.f32 	%f93, %f91, %f92, %f90;
	ld.global.f32 	%f94, [%rd25+12];
	ld.global.f32 	%f95, [%rd21+12];
	fma.rn.f32 	%f96, %f94, %f95, %f93;
	ld.global.f32 	%f97, [%rd25+16];
	ld.global.f32 	%f98, [%rd21+16];
	fma.rn.f32 	%f99, %f97, %f98, %f96;
	ld.global.f32 	%f100, [%rd25+20];
	ld.global.f32 	%f101, [%rd21+20];
	fma.rn.f32 	%f102, %f100, %f101, %f99;
	ld.global.f32 	%f103, [%rd25+24];
	ld.global.f32 	%f104, [%rd21+24];
	fma.rn.f32 	%f105, %f103, %f104, %f102;
	ld.global.f32 	%f106, [%rd25+28];
	ld.global.f32 	%f107, [%rd21+28];
	fma.rn.f32 	%f317, %f106, %f107, %f105;
	add.s32 	%r86, %r86, 8;
$L__BB0_10:
	setp.eq.s32 	%p10, %r19, 0;
	@%p10 bra 	$L__BB0_17;
	add.s32 	%r72, %r19, -1;
	setp.lt.u32 	%p11, %r72, 3;
	@%p11 bra 	$L__BB0_13;
	cvt.u32.u64 	%r73, %rd3;
	add.s32 	%r74, %r86, %r73;
	mul.wide.u32 	%rd26, %r74, 4;
	add.s64 	%rd27, %rd2, %rd26;
	ld.global.f32 	%f109, [%rd27];
	add.s32 	%r75, %r86, %r27;
	mul.wide.s32 	%rd28, %r75, 4;
	add.s64 	%rd29, %rd1, %rd28;
	ld.global.f32 	%f110, [%rd29];
	fma.rn.f32 	%f111, %f109, %f110, %f317;
	cvt.u64.u32 	%rd30, %r86;
	add.s64 	%rd31, %rd30, %rd3;
	shl.b64 	%rd32, %rd31, 2;
	add.s64 	%rd33, %rd2, %rd32;
	ld.global.f32 	%f112, [%rd33+4];
	ld.global.f32 	%f113, [%rd29+4];
	fma.rn.f32 	%f114, %f112, %f113, %f111;
	ld.global.f32 	%f115, [%rd33+8];
	ld.global.f32 	%f116, [%rd29+8];
	fma.rn.f32 	%f117, %f115, %f116, %f114;
	ld.global.f32 	%f118, [%rd33+12];
	ld.global.f32 	%f119, [%rd29+12];
	fma.rn.f32 	%f317, %f118, %f119, %f117;
	add.s32 	%r86, %r86, 4;
$L__BB0_13:
	setp.eq.s32 	%p12, %r21, 0;
	@%p12 bra 	$L__BB0_17;
	cvt.u32.u64 	%r76, %rd3;
	setp.eq.s32 	%p13, %r21, 1;
	add.s32 	%r77, %r86, %r76;
	mul.wide.u32 	%rd34, %r77, 4;
	add.s64 	%rd35, %rd2, %rd34;
	ld.global.f32 	%f120, [%rd35];
	add.s32 	%r78, %r86, %r27;
	mul.wide.s32 	%rd36, %r78, 4;
	add.s64 	%rd8, %rd1, %rd36;
	ld.global.f32 	%f121, [%rd8];
	fma.rn.f32 	%f317, %f120, %f121, %f317;
	@%p13 bra 	$L__BB0_17;
	setp.eq.s32 	%p14, %r21, 2;
	cvt.u64.u32 	%rd37, %r86;
	add.s64 	%rd38, %rd37, %rd3;
	shl.b64 	%rd39, %rd38, 2;
	add.s64 	%rd9, %rd2, %rd39;
	ld.global.f32 	%f122, [%rd9+4];
	ld.global.f32 	%f123, [%rd8+4];
	fma.rn.f32 	%f317, %f122, %f123, %f317;
	@%p14 bra 	$L__BB0_17;
	ld.global.f32 	%f124, [%rd9+8];
	ld.global.f32 	%f125, [%rd8+8];
	fma.rn.f32 	%f317, %f124, %f125, %f317;
$L__BB0_17:
	mad.lo.s32 	%r79, %r26, %r39, %r3;
	mul.wide.s32 	%rd40, %r79, 4;
	add.s64 	%rd41, %rd4, %rd40;
	ld.global.f32 	%f126, [%rd41];
	st.shared.f32 	[%r13], %f126;
	st.shared.f32 	[%r10], %f317;
	st.shared.f32 	[%r11], %f317;
	mov.b32 	%r80, 1065353216;
	st.shared.u32 	[%r12], %r80;
$L__BB0_18:
	setp.gt.u32 	%p15, %r4, 15;
	bar.sync 	0;
	@%p15 bra 	$L__BB0_22;
	ld.shared.f32 	%f15, [%r11];
	ld.shared.f32 	%f16, [%r22+2048];
	setp.leu.f32 	%p16, %f15, %f16;
	@%p16 bra 	$L__BB0_21;
	ld.shared.f32 	%f133, [%r12];
	ld.shared.f32 	%f134, [%r23+2048];
	sub.f32 	%f135, %f16, %f15;
	mul.f32 	%f136, %f135, 0f3FB8AA3B;
	ex2.approx.f32 	%f137, %f136;
	fma.rn.f32 	%f138, %f134, %f137, %f133;
	st.shared.f32 	[%r12], %f138;
	bra.uni 	$L__BB0_22;
$L__BB0_21:
	ld.shared.f32 	%f127, [%r23+2048];
	ld.shared.f32 	%f128, [%r12];
	sub.f32 	%f129, %f15, %f16;
	mul.f32 	%f130, %f129, 0f3FB8AA3B;
	ex2.approx.f32 	%f131, %f130;
	fma.rn.f32 	%f132, %f128, %f131, %f127;
	st.shared.f32 	[%r12], %f132;
	st.shared.f32 	[%r11], %f16;
$L__BB0_22:
	setp.gt.u32 	%p17, %r4, 7;
	bar.sync 	0;
	@%p17 bra 	$L__BB0_26;
	ld.shared.f32 	%f17, [%r11];
	ld.shared.f32 	%f18, [%r22+1024];
	setp.gt.f32 	%p18, %f17, %f18;
	@%p18 bra 	$L__BB0_25;
	ld.shared.f32 	%f139, [%r23+1024];
	ld.shared.f32 	%f140, [%r12];
	sub.f32 	%f141, %f17, %f18;
	mul.f32 	%f142, %f141, 0f3FB8AA3B;
	ex2.approx.f32 	%f143, %f142;
	fma.rn.f32 	%f144, %f140, %f143, %f139;
	st.shared.f32 	[%r12], %f144;
	st.shared.f32 	[%r11], %f18;
	bra.uni 	$L__BB0_26;
$L__BB0_25:
	ld.shared.f32 	%f145, [%r12];
	ld.shared.f32 	%f146, [%r23+1024];
	sub.f32 	%f147, %f18, %f17;
	mul.f32 	%f148, %f147, 0f3FB8AA3B;
	ex2.approx.f32 	%f149, %f148;
	fma.rn.f32 	%f150, %f146, %f149, %f145;
	st.shared.f32 	[%r12], %f150;
$L__BB0_26:
	setp.gt.u32 	%p19, %r4, 3;
	bar.sync 	0;
	@%p19 bra 	$L__BB0_30;
	ld.shared.f32 	%f19, [%r11];
	ld.shared.f32 	%f20, [%r22+512];
	setp.gt.f32 	%p20, %f19, %f20;
	@%p20 bra 	$L__BB0_29;
	ld.shared.f32 	%f151, [%r23+512];
	ld.shared.f32 	%f152, [%r12];
	sub.f32 	%f153, %f19, %f20;
	mul.f32 	%f154, %f153, 0f3FB8AA3B;
	ex2.approx.f32 	%f155, %f154;
	fma.rn.f32 	%f156, %f152, %f155, %f151;
	st.shared.f32 	[%r12], %f156;
	st.shared.f32 	[%r11], %f20;
	bra.uni 	$L__BB0_30;
$L__BB0_29:
	ld.shared.f32 	%f157, [%r12];
	ld.shared.f32 	%f158, [%r23+512];
	sub.f32 	%f159, %f20, %f19;
	mul.f32 	%f160, %f159, 0f3FB8AA3B;
	ex2.approx.f32 	%f161, %f160;
	fma.rn.f32 	%f162, %f158, %f161, %f157;
	st.shared.f32 	[%r12], %f162;
$L__BB0_30:
	setp.gt.u32 	%p21, %r4, 1;
	bar.sync 	0;
	@%p21 bra 	$L__BB0_34;
	ld.shared.f32 	%f21, [%r11];
	ld.shared.f32 	%f22, [%r22+256];
	setp.gt.f32 	%p22, %f21, %f22;
	@%p22 bra 	$L__BB0_33;
	ld.shared.f32 	%f163, [%r23+256];
	ld.shared.f32 	%f164, [%r12];
	sub.f32 	%f165, %f21, %f22;
	mul.f32 	%f166, %f165, 0f3FB8AA3B;
	ex2.approx.f32 	%f167, %f166;
	fma.rn.f32 	%f168, %f164, %f167, %f163;
	st.shared.f32 	[%r12], %f168;
	st.shared.f32 	[%r11], %f22;
	bra.uni 	$L__BB0_34;
$L__BB0_33:
	ld.shared.f32 	%f169, [%r12];
	ld.shared.f32 	%f170, [%r23+256];
	sub.f32 	%f171, %f22, %f21;
	mul.f32 	%f172, %f171, 0f3FB8AA3B;
	ex2.approx.f32 	%f173, %f172;
	fma.rn.f32 	%f174, %f170, %f173, %f169;
	st.shared.f32 	[%r12], %f174;
$L__BB0_34:
	setp.ne.s32 	%p23, %r4, 0;
	bar.sync 	0;
	@%p23 bra 	$L__BB0_38;
	ld.shared.f32 	%f23, [%r11];
	ld.shared.f32 	%f24, [%r14+128];
	setp.gt.f32 	%p24, %f23, %f24;
	@%p24 bra 	$L__BB0_37;
	ld.shared.f32 	%f175, [%r15+128];
	ld.shared.f32 	%f176, [%r12];
	sub.f32 	%f177, %f23, %f24;
	mul.f32 	%f178, %f177, 0f3FB8AA3B;
	ex2.approx.f32 	%f179, %f178;
	fma.rn.f32 	%f180, %f176, %f179, %f175;
	st.shared.f32 	[%r12], %f180;
	st.shared.f32 	[%r11], %f24;
	bra.uni 	$L__BB0_38;
$L__BB0_37:
	ld.shared.f32 	%f181, [%r12];
	ld.shared.f32 	%f182, [%r15+128];
	sub.f32 	%f183, %f24, %f23;
	mul.f32 	%f184, %f183, 0f3FB8AA3B;
	ex2.approx.f32 	%f185, %f184;
	fma.rn.f32 	%f186, %f182, %f185, %f181;
	st.shared.f32 	[%r12], %f186;
$L__BB0_38:
	bar.sync 	0;
	bar.sync 	0;
	@%p3 bra 	$L__BB0_42;
	ld.shared.f32 	%f25, [%r6];
	ld.shared.f32 	%f26, [%r14];
	setp.leu.f32 	%p26, %f25, %f26;
	@%p26 bra 	$L__BB0_41;
	ld.shared.f32 	%f193, [%r7];
	ld.shared.f32 	%f194, [%r15];
	sub.f32 	%f195, %f26, %f25;
	mul.f32 	%f196, %f195, 0f3FB8AA3B;
	ex2.approx.f32 	%f197, %f196;
	fma.rn.f32 	%f198, %f194, %f197, %f193;
	st.shared.f32 	[%r7], %f198;
	bra.uni 	$L__BB0_42;
$L__BB0_41:
	ld.shared.f32 	%f187, [%r15];
	ld.shared.f32 	%f188, [%r7];
	sub.f32 	%f189, %f25, %f26;
	mul.f32 	%f190, %f189, 0f3FB8AA3B;
	ex2.approx.f32 	%f191, %f190;
	fma.rn.f32 	%f192, %f188, %f191, %f187;
	st.shared.f32 	[%r7], %f192;
	st.shared.f32 	[%r6], %f26;
$L__BB0_42:
	bar.sync 	0;
	mov.f32 	%f318, 0f00000000;
	@%p3 bra 	$L__BB0_44;
	ld.shared.f32 	%f200, [%r10];
	ld.shared.f32 	%f201, [%r6];
	sub.f32 	%f202, %f200, %f201;
	mul.f32 	%f203, %f202, 0f3FB8AA3B;
	ex2.approx.f32 	%f318, %f203;
$L__BB0_44:
	st.shared.f32 	[%r10], %f318;
	bar.sync 	0;
	ld.shared.f32 	%f204, [%r16];
	ld.shared.f32 	%f205, [%r17];
	fma.rn.f32 	%f206, %f204, %f205, 0f00000000;
	ld.shared.f32 	%f207, [%r16+128];
	ld.shared.f32 	%f208, [%r17+128];
	fma.rn.f32 	%f209, %f207, %f208, %f206;
	ld.shared.f32 	%f210, [%r16+256];
	ld.shared.f32 	%f211, [%r17+256];
	fma.rn.f32 	%f212, %f210, %f211, %f209;
	ld.shared.f32 	%f213, [%r16+384];
	ld.shared.f32 	%f214, [%r17+384];
	fma.rn.f32 	%f215, %f213, %f214, %f212;
	ld.shared.f32 	%f216, [%r16+512];
	ld.shared.f32 	%f217, [%r17+512];
	fma.rn.f32 	%f218, %f216, %f217, %f215;
	ld.shared.f32 	%f219, [%r16+640];
	ld.shared.f32 	%f220, [%r17+640];
	fma.rn.f32 	%f221, %f219, %f220, %f218;
	ld.shared.f32 	%f222, [%r16+768];
	ld.shared.f32 	%f223, [%r17+768];
	fma.rn.f32 	%f224, %f222, %f223, %f221;
	ld.shared.f32 	%f225, [%r16+896];
	ld.shared.f32 	%f226, [%r17+896];
	fma.rn.f32 	%f227, %f225, %f226, %f224;
	ld.shared.f32 	%f228, [%r16+1024];
	ld.shared.f32 	%f229, [%r17+1024];
	fma.rn.f32 	%f230, %f228, %f229, %f227;
	ld.shared.f32 	%f231, [%r16+1152];
	ld.shared.f32 	%f232, [%r17+1152];
	fma.rn.f32 	%f233, %f231, %f232, %f230;
	ld.shared.f32 	%f234, [%r16+1280];
	ld.shared.f32 	%f235, [%r17+1280];
	fma.rn.f32 	%f236, %f234, %f235, %f233;
	ld.shared.f32 	%f237, [%r16+1408];
	ld.shared.f32 	%f238, [%r17+1408];
	fma.rn.f32 	%f239, %f237, %f238, %f236;
	ld.shared.f32 	%f240, [%r16+1536];
	ld.shared.f32 	%f241, [%r17+1536];
	fma.rn.f32 	%f242, %f240, %f241, %f239;
	ld.shared.f32 	%f243, [%r16+1664];
	ld.shared.f32 	%f244, [%r17+1664];
	fma.rn.f32 	%f245, %f243, %f244, %f242;
	ld.shared.f32 	%f246, [%r16+1792];
	ld.shared.f32 	%f247, [%r17+1792];
	fma.rn.f32 	%f248, %f246, %f247, %f245;
	ld.shared.f32 	%f249, [%r16+1920];
	ld.shared.f32 	%f250, [%r17+1920];
	fma.rn.f32 	%f251, %f249, %f250, %f248;
	ld.shared.f32 	%f252, [%r16+2048];
	ld.shared.f32 	%f253, [%r17+2048];
	fma.rn.f32 	%f254, %f252, %f253, %f251;
	ld.shared.f32 	%f255, [%r16+2176];
	ld.shared.f32 	%f256, [%r17+2176];
	fma.rn.f32 	%f257, %f255, %f256, %f254;
	ld.shared.f32 	%f258, [%r16+2304];
	ld.shared.f32 	%f259, [%r17+2304];
	fma.rn.f32 	%f260, %f258, %f259, %f257;
	ld.shared.f32 	%f261, [%r16+2432];
	ld.shared.f32 	%f262, [%r17+2432];
	fma.rn.f32 	%f263, %f261, %f262, %f260;
	ld.shared.f32 	%f264, [%r16+2560];
	ld.shared.f32 	%f265, [%r17+2560];
	fma.rn.f32 	%f266, %f264, %f265, %f263;
	ld.shared.f32 	%f267, [%r16+2688];
	ld.shared.f32 	%f268, [%r17+2688];
	fma.rn.f32 	%f269, %f267, %f268, %f266;
	ld.shared.f32 	%f270, [%r16+2816];
	ld.shared.f32 	%f271, [%r17+2816];
	fma.rn.f32 	%f272, %f270, %f271, %f269;
	ld.shared.f32 	%f273, [%r16+2944];
	ld.shared.f32 	%f274, [%r17+2944];
	fma.rn.f32 	%f275, %f273, %f274, %f272;
	ld.shared.f32 	%f276, [%r16+3072];
	ld.shared.f32 	%f277, [%r17+3072];
	fma.rn.f32 	%f278, %f276, %f277, %f275;
	ld.shared.f32 	%f279, [%r16+3200];
	ld.shared.f32 	%f280, [%r17+3200];
	fma.rn.f32 	%f281, %f279, %f280, %f278;
	ld.shared.f32 	%f282, [%r16+3328];
	ld.shared.f32 	%f283, [%r17+3328];
	fma.rn.f32 	%f284, %f282, %f283, %f281;
	ld.shared.f32 	%f285, [%r16+3456];
	ld.shared.f32 	%f286, [%r17+3456];
	fma.rn.f32 	%f287, %f285, %f286, %f284;
	ld.shared.f32 	%f288, [%r16+3584];
	ld.shared.f32 	%f289, [%r17+3584];
	fma.rn.f32 	%f290, %f288, %f289, %f287;
	ld.shared.f32 	%f291, [%r16+3712];
	ld.shared.f32 	%f292, [%r17+3712];
	fma.rn.f32 	%f293, %f291, %f292, %f290;
	ld.shared.f32 	%f294, [%r16+3840];
	ld.shared.f32 	%f295, [%r17+3840];
	fma.rn.f32 	%f296, %f294, %f295, %f293;
	ld.shared.f32 	%f297, [%r16+3968];
	ld.shared.f32 	%f298, [%r17+3968];
	fma.rn.f32 	%f29, %f297, %f298, %f296;
	setp.ne.s32 	%p28, %r82, 0;
	@%p28 bra 	$L__BB0_46;
	st.shared.f32 	[%r8], %f29;
	ld.shared.f32 	%f319, [%r6];
	bra.uni 	$L__BB0_47;
$L__BB0_46:
	ld.shared.f32 	%f299, [%r5];
	ld.shared.f32 	%f319, [%r6];
	sub.f32 	%f300, %f299, %f319;
	mul.f32 	%f301, %f300, 0f3FB8AA3B;
	ex2.approx.f32 	%f302, %f301;
	ld.shared.f32 	%f303, [%r8];
	fma.rn.f32 	%f304, %f302, %f303, %f29;
	st.shared.f32 	[%r8], %f304;
$L__BB0_47:
	st.shared.f32 	[%r5], %f319;
	bar.sync 	0;
	add.s32 	%r82, %r82, 1;
	setp.ne.s32 	%p29, %r82, %r9;
	@%p29 bra 	$L__BB0_2;
$L__BB0_48:
	bar.sync 	0;
	setp.ge.s32 	%p30, %r3, %r39;
	@%p30 bra 	$L__BB0_50;
	ld.param.u64 	%rd45, [_Z16_attentionKernelPKfS0_S0_iiPf_param_5];
	ld.shared.f32 	%f305, [%r8];
	ld.shared.f32 	%f306, [%r7];
	mov.f32 	%f307, 0f3F800000;
	div.approx.f32 	%f308, %f307, %f306;
	mul.f32 	%f309, %f305, %f308;
	mad.lo.s32 	%r81, %r39, %r1, %r3;
	cvta.to.global.u64 	%rd42, %rd45;
	mul.wide.u32 	%rd43, %r81, 4;
	add.s64 	%rd44, %rd42, %rd43;
	st.global.f32 	[%rd44], %f309;
$L__BB0_50:
	ret;

}


// ===== COMPILED SASS (sm_100) =====

	.target	sm_100

	.elftype	@"ET_EXEC"


//--------------------- .note.nv.tkinfo           --------------------------
	.section	.note.nv.tkinfo,"",@"SHT_NOTE"
	.sectionflags	@"SHF_NOTE_NV_TKINFO"
	.tkinfo
        /*0018*/ 	.word	0x00000002
        /*0030*/ 	.string	""
        /*0030*/ 	.string	"ptxas"
        /*0030*/ 	.string	"Cuda compilation tools, release 13.0, V13.0.88"
        /*0030*/ 	.string	"Build cuda_13.0.r13.0/compiler.36424714_0"
        /*0030*/ 	.string	"-arch sm_100 -m 64 "



//--------------------- .note.nv.cuinfo           --------------------------
	.section	.note.nv.cuinfo,"",@"SHT_NOTE"
	.sectionflags	@"SHF_NOTE_NV_CUINFO"
        /*0018*/ 	.short	0x0002
        /*001a*/ 	.short	0x0064
        /*001c*/ 	.short	0x0082
	.zero		2


//--------------------- .nv.info                  --------------------------
	.section	.nv.info,"",@"SHT_CUDA_INFO"
	.align	4


	//----- nvinfo : EIATTR_REGCOUNT
	.align		4
        /*0000*/ 	.byte	0x04, 0x2f
        /*0002*/ 	.short	(.L_29 - .L_28)
	.align		4
.L_28:
        /*0004*/ 	.word	index@(_Z16_attentionKernelPKfS0_S0_iiPf)
        /*0008*/ 	.word	0x0000001f


	//----- nvinfo : EIATTR_FRAME_SIZE
	.align		4
.L_29:
        /*000c*/ 	.byte	0x04, 0x11
        /*000e*/ 	.short	(.L_31 - .L_30)
	.align		4
.L_30:
        /*0010*/ 	.word	index@(_Z16_attentionKernelPKfS0_S0_iiPf)
        /*0014*/ 	.word	0x00000000


	//----- nvinfo : EIATTR_MIN_STACK_SIZE
	.align		4
.L_31:
        /*0018*/ 	.byte	0x04, 0x12
        /*001a*/ 	.short	(.L_33 - .L_32)
	.align		4
.L_32:
        /*001c*/ 	.word	index@(_Z16_attentionKernelPKfS0_S0_iiPf)
        /*0020*/ 	.word	0x00000000
.L_33:


//--------------------- .nv.compat                --------------------------
	.section	.nv.compat,"",@"SHT_CUDA_COMPAT_INFO"
	.align	4
        /*0000*/ 	.byte	0x02, 0x09, 0x00, 0x00, 0x02, 0x02, 0x01, 0x00, 0x02, 0x05, 0x05, 0x00, 0x03, 0x07, 0x01, 0x01
        /*0010*/ 	.byte	0x02, 0x03, 0x00, 0x00, 0x02, 0x06, 0x01, 0x00, 0x04, 0x0b, 0x08, 0x00, 0x01, 0x00, 0x00, 0x00
        /*0020*/ 	.byte	0x00, 0x00, 0x00, 0x00


//--------------------- .nv.info._Z16_attentionKernelPKfS0_S0_iiPf --------------------------
	.section	.nv.info._Z16_attentionKernelPKfS0_S0_iiPf,"",@"SHT_CUDA_INFO"
	.sectionflags	@""
	.align	4


	//----- nvinfo : EIATTR_CUDA_API_VERSION
	.align		4
        /*0000*/ 	.byte	0x04, 0x37
        /*0002*/ 	.short	(.L_35 - .L_34)
.L_34:
        /*0004*/ 	.word	0x00000082


	//----- nvinfo : EIATTR_KPARAM_INFO
	.align		4
.L_35:
        /*0008*/ 	.byte	0x04, 0x17
        /*000a*/ 	.short	(.L_37 - .L_36)
.L_36:
        /*000c*/ 	.word	0x00000000
        /*0010*/ 	.short	0x0005
        /*0012*/ 	.short	0x0020
        /*0014*/ 	.byte	0x00, 0xf5, 0x21, 0x00


	//----- nvinfo : EIATTR_KPARAM_INFO
	.align		4
.L_37:
        /*0018*/ 	.byte	0x04, 0x17
        /*001a*/ 	.short	(.L_39 - .L_38)
.L_38:
        /*001c*/ 	.word	0x00000000
        /*0020*/ 	.short	0x0004
        /*0022*/ 	.short	0x001c
        /*0024*/ 	.byte	0x00, 0xf0, 0x11, 0x00


	//----- nvinfo : EIATTR_KPARAM_INFO
	.align		4
.L_39:
        /*0028*/ 	.byte	0x04, 0x17
        /*002a*/ 	.short	(.L_41 - .L_40)
.L_40:
        /*002c*/ 	.word	0x00000000
        /*0030*/ 	.short	0x0003
        /*0032*/ 	.short	0x0018
        /*0034*/ 	.byte	0x00, 0xf0, 0x11, 0x00


	//----- nvinfo : EIATTR_KPARAM_INFO
	.align		4
.L_41:
        /*0038*/ 	.byte	0x04, 0x17
        /*003a*/ 	.short	(.L_43 - .L_42)
.L_42:
        /*003c*/ 	.word	0x00000000
        /*0040*/ 	.short	0x0002
        /*0042*/ 	.short	0x0010
        /*0044*/ 	.byte	0x00, 0xf5, 0x21, 0x00


	//----- nvinfo : EIATTR_KPARAM_INFO
	.align		4
.L_43:
        /*0048*/ 	.byte	0x04, 0x17
        /*004a*/ 	.short	(.L_45 - .L_44)
.L_44:
        /*004c*/ 	.word	0x00000000
        /*0050*/ 	.short	0x0001
        /*0052*/ 	.short	0x0008
        /*0054*/ 	.byte	0x00, 0xf5, 0x21, 0x00


	//----- nvinfo : EIATTR_KPARAM_INFO
	.align		4
.L_45:
        /*0058*/ 	.byte	0x04, 0x17
        /*005a*/ 	.short	(.L_47 - .L_46)
.L_46:
        /*005c*/ 	.word	0x00000000
        /*0060*/ 	.short	0x0000
        /*0062*/ 	.short	0x0000
        /*0064*/ 	.byte	0x00, 0xf5, 0x21, 0x00


	//----- nvinfo : EIATTR_SPARSE_MMA_MASK
	.align		4
.L_47:
        /*0068*/ 	.byte	0x03, 0x50
        /*006a*/ 	.short	0x0000


	//----- nvinfo : EIATTR_MAXREG_COUNT
	.align		4
        /*006c*/ 	.byte	0x03, 0x1b
        /*006e*/ 	.short	0x00ff


	//----- nvinfo : EIATTR_NUM_BARRIERS
	.align		4
        /*0070*/ 	.byte	0x02, 0x4c
        /*0072*/ 	.byte	0x01
	.zero		1


	//----- nvinfo : EIATTR_MERCURY_ISA_VERSION
	.align		4
        /*0074*/ 	.byte	0x03, 0x5f
        /*0076*/ 	.short	0x0101


	//----- nvinfo : EIATTR_VRC_CTA_INIT_COUNT
	.align		4
        /*0078*/ 	.byte	0x02, 0x4a
	.zero		1
	.zero		1


	//----- nvinfo : EIATTR_EXIT_INSTR_OFFSETS
	.align		4
        /*007c*/ 	.byte	0x04, 0x1c
        /*007e*/ 	.short	(.L_49 - .L_48)


	//   ....[0]....
.L_48:
        /*0080*/ 	.word	0x000024f0


	//   ....[1]....
        /*0084*/ 	.word	0x000025d0


	//----- nvinfo : EIATTR_CRS_STACK_SIZE
	.align		4
.L_49:
        /*0088*/ 	.byte	0x04, 0x1e
        /*008a*/ 	.short	(.L_51 - .L_50)
.L_50:
        /*008c*/ 	.word	0x00000000


	//----- nvinfo : EIATTR_CBANK_PARAM_SIZE
	.align		4
.L_51:
        /*0090*/ 	.byte	0x03, 0x19
        /*0092*/ 	.short	0x0028


	//----- nvinfo : EIATTR_PARAM_CBANK
	.align		4
        /*0094*/ 	.byte	0x04, 0x0a
        /*0096*/ 	.short	(.L_53 - .L_52)
	.align		4
.L_52:
        /*0098*/ 	.word	index@(.nv.constant0._Z16_attentionKernelPKfS0_S0_iiPf)
        /*009c*/ 	.short	0x0380
        /*009e*/ 	.short	0x0028


	//----- nvinfo : EIATTR_SW_WAR
	.align		4
.L_53:
        /*00a0*/ 	.byte	0x04, 0x36
        /*00a2*/ 	.short	(.L_55 - .L_54)
.L_54:
        /*00a4*/ 	.word	0x00000008
.L_55:


//--------------------- .nv.callgraph             --------------------------
	.section	.nv.callgraph,"",@"SHT_CUDA_CALLGRAPH"
	.align	4
	.sectionentsize	8
	.align		4
        /*0000*/ 	.word	0x00000000
	.align		4
        /*0004*/ 	.word	0xffffffff
	.align		4
        /*0008*/ 	.word	0x00000000
	.align		4
        /*000c*/ 	.word	0xfffffffe
	.align		4
        /*0010*/ 	.word	0x00000000
	.align		4
        /*0014*/ 	.word	0xfffffffd
	.align		4
        /*0018*/ 	.word	0x00000000
	.align		4
        /*001c*/ 	.word	0xfffffffc


//--------------------- .nv.constant4             --------------------------
	.section	.nv.constant4,"a",@progbits
	.align	8
	.align		8
.nv.constant4:
        /*0000*/ 	.dword	_ZN34_INTERNAL_11b9c56f_4_k_cu_93dd87b44cuda3std3__45__cpo5beginE
	.align		8
        /*0008*/ 	.dword	_ZN34_INTERNAL_11b9c56f_4_k_cu_93dd87b44cuda3std3__45__cpo3endE
	.align		8
        /*0010*/ 	.dword	_ZN34_INTERNAL_11b9c56f_4_k_cu_93dd87b44cuda3std3__45__cpo6cbeginE
	.align		8
        /*0018*/ 	.dword	_ZN34_INTERNAL_11b9c56f_4_k_cu_93dd87b44cuda3std3__45__cpo4cendE
	.align		8
        /*0020*/ 	.dword	_ZN34_INTERNAL_11b9c56f_4_k_cu_93dd87b44cuda3std3__45__cpo6rbeginE
	.align		8
        /*0028*/ 	.dword	_ZN34_INTERNAL_11b9c56f_4_k_cu_93dd87b44cuda3std3__45__cpo4rendE
	.align		8
        /*0030*/ 	.dword	_ZN34_INTERNAL_11b9c56f_4_k_cu_93dd87b44cuda3std3__45__cpo7crbeginE
	.align		8
        /*0038*/ 	.dword	_ZN34_INTERNAL_11b9c56f_4_k_cu_93dd87b44cuda3std3__45__cpo5crendE
	.align		8
        /*0040*/ 	.dword	_ZN34_INTERNAL_11b9c56f_4_k_cu_93dd87b44cuda3std3__436_GLOBAL__N__11b9c56f_4_k_cu_93dd87b46ignoreE
	.align		8
        /*0048*/ 	.dword	_ZN34_INTERNAL_11b9c56f_4_k_cu_93dd87b44cuda3std3__419piecewise_constructE
	.align		8
        /*0050*/ 	.dword	_ZN34_INTERNAL_11b9c56f_4_k_cu_93dd87b44cuda3std3__48in_placeE
	.align		8
        /*0058*/ 	.dword	_ZN34_INTERNAL_11b9c56f_4_k_cu_93dd87b44cuda3std3__420unreachable_sentinelE
	.align		8
        /*0060*/ 	.dword	_ZN34_INTERNAL_11b9c56f_4_k_cu_93dd87b44cuda3std6ranges3__45__cpo4swapE
	.align		8
        /*0068*/ 	.dword	_ZN34_INTERNAL_11b9c56f_4_k_cu_93dd87b44cuda3std6ranges3__45__cpo9iter_moveE
	.align		8
        /*0070*/ 	.dword	_ZN34_INTERNAL_11b9c56f_4_k_cu_93dd87b44cuda3std6ranges3__45__cpo5beginE
	.align		8
        /*0078*/ 	.dword	_ZN34_INTERNAL_11b9c56f_4_k_cu_93dd87b44cuda3std6ranges3__45__cpo3endE
	.align		8
        /*0080*/ 	.dword	_ZN34_INTERNAL_11b9c56f_4_k_cu_93dd87b44cuda3std6ranges3__45__cpo6cbeginE
	.align		8
        /*0088*/ 	.dword	_ZN34_INTERNAL_11b9c56f_4_k_cu_93dd87b44cuda3std6ranges3__45__cpo4cendE
	.align		8
        /*0090*/ 	.dword	_ZN34_INTERNAL_11b9c56f_4_k_cu_93dd87b44cuda3std6ranges3__45__cpo7advanceE
	.align		8
        /*0098*/ 	.dword	_ZN34_INTERNAL_11b9c56f_4_k_cu_93dd87b44cuda3std6ranges3__45__cpo9iter_swapE
	.align		8
        /*00a0*/ 	.dword	_ZN34_INTERNAL_11b9c56f_4_k_cu_93dd87b44cuda3std6ranges3__45__cpo4nextE
	.align		8
        /*00a8*/ 	.dword	_ZN34_INTERNAL_11b9c56f_4_k_cu_93dd87b44cuda3std6ranges3__45__cpo4prevE
	.align		8
        /*00b0*/ 	.dword	_ZN34_INTERNAL_11b9c56f_4_k_cu_93dd87b44cuda3std6ranges3__45__cpo4dataE
	.align		8
        /*00b8*/ 	.dword	_ZN34_INTERNAL_11b9c56f_4_k_cu_93dd87b44cuda3std6ranges3__45__cpo5cdataE
	.align		8
        /*00c0*/ 	.dword	_ZN34_INTERNAL_11b9c56f_4_k_cu_93dd87b44cuda3std6ranges3__45__cpo4sizeE
	.align		8
        /*00c8*/ 	.dword	_ZN34_INTERNAL_11b9c56f_4_k_cu_93dd87b44cuda3std6ranges3__45__cpo5ssizeE
	.align		8
        /*00d0*/ 	.dword	_ZN34_INTERNAL_11b9c56f_4_k_cu_93dd87b44cuda3std6ranges3__45__cpo8distanceE
	.align		8
        /*00d8*/ 	.dword	_ZN34_INTERNAL_11b9c56f_4_k_cu_93dd87b46thrust24THRUST_300001_SM_1000_NS6system6detail10sequential3seqE


//--------------------- .text._Z16_attentionKernelPKfS0_S0_iiPf --------------------------
	.section	.text._Z16_attentionKernelPKfS0_S0_iiPf,"ax",@progbits
	.align	128
        .global         _Z16_attentionKernelPKfS0_S0_iiPf
        .type           _Z16_attentionKernelPKfS0_S0_iiPf,@function
        .size           _Z16_attentionKernelPKfS0_S0_iiPf,(.L_x_31 - _Z16_attentionKernelPKfS0_S0_iiPf)
        .other          _Z16_attentionKernelPKfS0_S0_iiPf,@"STO_CUDA_ENTRY STV_DEFAULT"
_Z16_attentionKernelPKfS0_S0_iiPf:
.text._Z16_attentionKernelPKfS0_S0_iiPf:
[----:B------:R-:W-:Y:S08]  /*0000*/  LDC R1, c[0x0][0x37c] ;  /* 0x0000df00ff017b82 */ /* 0x000ff00000000800 */
[----:B------:R-:W0:Y:S01]  /*0010*/  S2UR UR9, SR_CgaCtaId ;  /* 0x00000000000979c3 */ /* 0x000e220000008800 */
[----:B------:R-:W1:Y:S01]  /*0020*/  S2R R0, SR_TID.X ;  /* 0x0000000000007919 */ /* 0x000e620000002100 */
[----:B------:R-:W-:Y:S01]  /*0030*/  UMOV UR4, 0x400 ;  /* 0x0000040000047882 */ /* 0x000fe20000000000 */
[----:B------:R-:W-:Y:S01]  /*0040*/  MOV R7, 0xff7fffff ;  /* 0xff7fffff00077802 */ /* 0x000fe20000000f00 */
[----:B------:R-:W-:Y:S01]  /*0050*/  UIADD3 UR6, UPT, UPT, UR4, 0x2000, URZ ;  /* 0x0000200004067890 */ /* 0x000fe2000fffe0ff */
[----:B------:R-:W2:Y:S01]  /*0060*/  S2R R19, SR_TID.Y ;  /* 0x0000000000137919 */ /* 0x000ea20000002200 */
[----:B------:R-:W-:-:S02]  /*0070*/  UIADD3 UR5, UPT, UPT, UR4, 0x1000, URZ ;  /* 0x0000100004057890 */ /* 0x000fc4000fffe0ff */
[----:B------:R-:W3:Y:S01]  /*0080*/  S2UR UR8, SR_CTAID.Y ;  /* 0x00000000000879c3 */ /* 0x000ee20000002600 */
[----:B------:R-:W4:Y:S07]  /*0090*/  LDCU.64 UR16, c[0x0][0x358] ;  /* 0x00006b00ff1077ac */ /* 0x000f2e0008000a00 */
[----:B------:R-:W3:Y:S01]  /*00a0*/  LDC R6, c[0x0][0x364] ;  /* 0x0000d900ff067b82 */ /* 0x000ee20000000800 */
[----:B0-----:R-:W-:-:S07]  /*00b0*/  ULEA UR6, UR9, UR6, 0x18 ;  /* 0x0000000609067291 */ /* 0x001fce000f8ec0ff */
[----:B------:R-:W0:Y:S01]  /*00c0*/  S2UR UR20, SR_CTAID.X ;  /* 0x00000000001479c3 */ /* 0x000e220000002500 */
[----:B------:R-:W-:Y:S02]  /*00d0*/  ULEA UR7, UR9, UR4, 0x18 ;  /* 0x0000000409077291 */ /* 0x000fe4000f8ec0ff */
[----:B------:R-:W-:-:S04]  /*00e0*/  ULEA UR5, UR9, UR5, 0x18 ;  /* 0x0000000509057291 */ /* 0x000fc8000f8ec0ff */
[C---:B-1----:R-:W-:Y:S02]  /*00f0*/  LEA R2, R0.reuse, UR7, 0x7 ;  /* 0x0000000700027c11 */ /* 0x042fe4000f8e38ff */
[C---:B------:R-:W-:Y:S01]  /*0100*/  LEA R3, R0.reuse, UR5, 0x7 ;  /* 0x0000000500037c11 */ /* 0x040fe2000f8e38ff */
[----:B------:R-:W-:Y:S01]  /*0110*/  UIADD3 UR5, UPT, UPT, UR4, 0x7000, URZ ;  /* 0x0000700004057890 */ /* 0x000fe2000fffe0ff */
[----:B------:R-:W-:Y:S01]  /*0120*/  LEA R4, R0, UR6, 0x7 ;  /* 0x0000000600047c11 */ /* 0x000fe2000f8e38ff */
[----:B------:R-:W1:Y:S01]  /*0130*/  LDCU UR6, c[0x0][0x398] ;  /* 0x00007300ff0677ac */ /* 0x000e620008000800 */
[C---:B--2---:R-:W-:Y:S01]  /*0140*/  LEA R2, R19.reuse, R2, 0x2 ;  /* 0x0000000213027211 */ /* 0x044fe200078e10ff */
[----:B---3--:R-:W-:Y:S01]  /*0150*/  IMAD R5, R6, UR8, R19 ;  /* 0x0000000806057c24 */ /* 0x008fe2000f8e0213 */
[C---:B------:R-:W-:Y:S01]  /*0160*/  LEA R3, R19.reuse, R3, 0x2 ;  /* 0x0000000313037211 */ /* 0x040fe200078e10ff */
[----:B------:R-:W-:Y:S01]  /*0170*/  ULEA UR5, UR9, UR5, 0x18 ;  /* 0x0000000509057291 */ /* 0x000fe2000f8ec0ff */
[C---:B------:R-:W-:Y:S01]  /*0180*/  LEA R4, R19.reuse, R4, 0x2 ;  /* 0x0000000413047211 */ /* 0x040fe200078e10ff */
[----:B------:R2:W-:Y:S04]  /*0190*/  STS [R2], R7 ;  /* 0x0000000702007388 */ /* 0x0005e80000000800 */
[----:B------:R2:W-:Y:S01]  /*01a0*/  STS [R3], R7 ;  /* 0x0000000703007388 */ /* 0x0005e20000000800 */
[----:B------:R-:W-:-:S03]  /*01b0*/  LEA R6, R19, UR5, 0x2 ;  /* 0x0000000513067c11 */ /* 0x000fc6000f8e10ff */
[----:B------:R2:W-:Y:S01]  /*01c0*/  STS [R4], RZ ;  /* 0x000000ff04007388 */ /* 0x0005e20000000800 */
[----:B-1----:R-:W-:-:S09]  /*01d0*/  UISETP.GE.AND UP0, UPT, UR6, 0x1, UPT ;  /* 0x000000010600788c */ /* 0x002fd2000bf06270 */
[----:B0-2-4-:R-:W-:Y:S05]  /*01e0*/  BRA.U !UP0, `(.L_x_0) ;  /* 0x0000002108b47547 */ /* 0x015fea000b800000 */
[----:B------:R-:W0:Y:S01]  /*01f0*/  LDCU UR14, c[0x0][0x39c] ;  /* 0x00007380ff0e77ac */ /* 0x000e220008000800 */
[----:B------:R-:W-:Y:S02]  /*0200*/  UIADD3 UR5, UPT, UPT, UR6, 0x1f, URZ ;  /* 0x0000001f06057890 */ /* 0x000fe4000fffe0ff */
[----:B------:R-:W-:Y:S02]  /*0210*/  UIADD3 UR6, UPT, UPT, UR4, 0x5000, URZ ;  /* 0x0000500004067890 */ /* 0x000fe4000fffe0ff */
[----:B------:R-:W-:Y:S02]  /*0220*/  UIADD3 UR7, UPT, UPT, UR4, 0x4000, URZ ;  /* 0x0000400004077890 */ /* 0x000fe4000fffe0ff */
[----:B------:R-:W-:Y:S02]  /*0230*/  UIADD3 UR8, UPT, UPT, UR4, 0x3000, URZ ;  /* 0x0000300004087890 */ /* 0x000fe4000fffe0ff */
[----:B------:R-:W-:Y:S02]  /*0240*/  UIADD3 UR4, UPT, UPT, UR4, 0x6000, URZ ;  /* 0x0000600004047890 */ /* 0x000fe4000fffe0ff */
[----:B------:R-:W-:-:S02]  /*0250*/  ULEA UR7, UR9, UR7, 0x18 ;  /* 0x0000000709077291 */ /* 0x000fc4000f8ec0ff */
[----:B------:R-:W-:Y:S02]  /*0260*/  ULEA UR8, UR9, UR8, 0x18 ;  /* 0x0000000809087291 */ /* 0x000fe4000f8ec0ff */
[----:B------:R-:W-:Y:S02]  /*0270*/  ULEA UR6, UR9, UR6, 0x18 ;  /* 0x0000000609067291 */ /* 0x000fe4000f8ec0ff */
[----:B------:R-:W-:Y:S01]  /*0280*/  ULEA UR4, UR9, UR4, 0x18 ;  /* 0x0000000409047291 */ /* 0x000fe2000f8ec0ff */
[C---:B------:R-:W-:Y:S01]  /*0290*/  LEA R8, R0.reuse, UR7, 0x7 ;  /* 0x0000000700087c11 */ /* 0x040fe2000f8e38ff */
[----:B0-----:R-:W-:Y:S01]  /*02a0*/  ULOP3.LUT UR13, UR14, 0x7ffffff0, URZ, 0xc0, !UPT ;  /* 0x7ffffff00e0d7892 */ /* 0x001fe2000f8ec0ff */
[C---:B------:R-:W-:Y:S01]  /*02b0*/  LEA R10, R0.reuse, UR8, 0x7 ;  /* 0x00000008000a7c11 */ /* 0x040fe2000f8e38ff */
[----:B------:R-:W-:Y:S01]  /*02c0*/  UIMAD UR21, UR20, UR14, URZ ;  /* 0x0000000e141572a4 */ /* 0x000fe2000f8e02ff */
[C---:B------:R-:W-:Y:S01]  /*02d0*/  LEA R7, R19.reuse, UR6, 0x2 ;  /* 0x0000000613077c11 */ /* 0x040fe2000f8e10ff */
[----:B------:R-:W-:Y:S01]  /*02e0*/  ULOP3.LUT UR22, UR14, 0xf, URZ, 0xc0, !UPT ;  /* 0x0000000f0e167892 */ /* 0x000fe2000f8ec0ff */
[C---:B------:R-:W-:Y:S01]  /*02f0*/  LEA R9, R19.reuse, UR4, 0x2 ;  /* 0x0000000413097c11 */ /* 0x040fe2000f8e10ff */
[----:B------:R-:W-:Y:S01]  /*0300*/  ULOP3.LUT UR23, UR14, 0x7, URZ, 0xc0, !UPT ;  /* 0x000000070e177892 */ /* 0x000fe2000f8ec0ff */
[C---:B------:R-:W-:Y:S01]  /*0310*/  LEA R11, R19.reuse, UR8, 0x2 ;  /* 0x00000008130b7c11 */ /* 0x040fe2000f8e10ff */
[----:B------:R-:W-:Y:S01]  /*0320*/  USHF.R.U32.HI UR12, URZ, 0x5, UR5 ;  /* 0x00000005ff0c7899 */ /* 0x000fe20008011605 */
[C---:B------:R-:W-:Y:S01]  /*0330*/  LEA R8, R19.reuse, R8, 0x2 ;  /* 0x0000000813087211 */ /* 0x040fe200078e10ff */
[----:B------:R-:W-:Y:S01]  /*0340*/  ULOP3.LUT UR14, UR14, 0x3, URZ, 0xc0, !UPT ;  /* 0x000000030e0e7892 */ /* 0x000fe2000f8ec0ff */
[C---:B------:R-:W-:Y:S01]  /*0350*/  LEA R10, R19.reuse, R10, 0x2 ;  /* 0x0000000a130a7211 */ /* 0x040fe200078e10ff */
[----:B------:R-:W-:Y:S01]  /*0360*/  UIADD3 UR15, UPT, UPT, -UR13, URZ, URZ ;  /* 0x000000ff0d0f7290 */ /* 0x000fe2000fffe1ff */
[----:B------:R-:W-:Y:S01]  /*0370*/  LEA R19, R19, UR7, 0x2 ;  /* 0x0000000713137c11 */ /* 0x000fe2000f8e10ff */
[----:B------:R-:W-:Y:S01]  /*0380*/  UMOV UR4, URZ ;  /* 0x000000ff00047c82 */ /* 0x000fe20008000000 */
[----:B------:R-:W-:-:S02]  /*0390*/  LEA R18, R0, R7, 0x7 ;  /* 0x0000000700127211 */ /* 0x000fc400078e38ff */
[C---:B------:R-:W-:Y:S02]  /*03a0*/  LEA R20, R0.reuse, R9, 0x7 ;  /* 0x0000000900147211 */ /* 0x040fe400078e38ff */
[----:B------:R-:W-:-:S07]  /*03b0*/  LEA R21, R0, R11, 0x7 ;  /* 0x0000000b00157211 */ /* 0x000fce00078e38ff */
.L_x_29:
[----:B0-----:R-:W0:Y:S01]  /*03c0*/  LDCU.64 UR18, c[0x0][0x398] ;  /* 0x00007300ff1277ac */ /* 0x001e220008000a00 */
[----:B--2---:R-:W-:Y:S01]  /*03d0*/  MOV R13, 0xff7fffff ;  /* 0xff7fffff000d7802 */ /* 0x004fe20000000f00 */
[----:B-1----:R1:W-:Y:S01]  /*03e0*/  STS [R18], RZ ;  /* 0x000000ff12007388 */ /* 0x0023e20000000800 */
[----:B------:R-:W-:Y:S01]  /*03f0*/  MOV R15, UR4 ;  /* 0x00000004000f7c02 */ /* 0x000fe20008000f00 */
[----:B------:R-:W-:Y:S02]  /*0400*/  BSSY.RECONVERGENT B0, `(.L_x_1) ;  /* 0x00000cd000007945 */ /* 0x000fe40003800200 */
[----:B------:R1:W-:Y:S01]  /*0410*/  STS [R8], R13 ;  /* 0x0000000d08007388 */ /* 0x0003e20000000800 */
[----:B------:R-:W-:-:S03]  /*0420*/  LEA R22, R15, R0, 0x5 ;  /* 0x000000000f167211 */ /* 0x000fc600078e28ff */
[----:B------:R1:W-:Y:S04]  /*0430*/  STS [R10], RZ ;  /* 0x000000ff0a007388 */ /* 0x0003e80000000800 */
[----:B------:R1:W-:Y:S01]  /*0440*/  STS [R20], RZ ;  /* 0x000000ff14007388 */ /* 0x0003e20000000800 */
[----:B0-----:R-:W-:Y:S02]  /*0450*/  ISETP.GE.AND P0, PT, R5, UR19, PT ;  /* 0x0000001305007c0c */ /* 0x001fe4000bf06270 */
[C---:B------:R-:W-:Y:S02]  /*0460*/  ISETP.GE.AND P1, PT, R22.reuse, UR18, PT ;  /* 0x0000001216007c0c */ /* 0x040fe4000bf26270 */
[----:B------:R-:W-:-:S13]  /*0470*/  ISETP.GE.OR P0, PT, R22, UR18, P0 ;  /* 0x0000001216007c0c */ /* 0x000fda0008706670 */
[----:B-1----:R-:W-:Y:S05]  /*0480*/  @P0 BRA `(.L_x_2) ;  /* 0x0000000c00100947 */ /* 0x002fea0003800000 */
[----:B------:R-:W-:Y:S01]  /*0490*/  UISETP.GE.AND UP0, UPT, UR19, 0x1, UPT ;  /* 0x000000011300788c */ /* 0x000fe2000bf06270 */
[----:B------:R-:W-:-:S08]  /*04a0*/  HFMA2 R23, -RZ, RZ, 0, 0 ;  /* 0x00000000ff177431 */ /* 0x000fd000000001ff */
[----:B------:R-:W-:Y:S05]  /*04b0*/  BRA.U !UP0, `(.L_x_3) ;  /* 0x0000000908e07547 */ /* 0x000fea000b800000 */
[----:B------:R-:W-:Y:S02]  /*04c0*/  UISETP.GE.U32.AND UP0, UPT, UR19, 0x10, UPT ;  /* 0x000000101300788c */ /* 0x000fe4000bf06070 */
[----:B------:R-:W-:Y:S01]  /*04d0*/  IMAD R24, R22, UR19, RZ ;  /* 0x0000001316187c24 */ /* 0x000fe2000f8e02ff */
[----:B------:R-:W-:Y:S01]  /*04e0*/  MOV R23, RZ ;  /* 0x000000ff00177202 */ /* 0x000fe20000000f00 */
[----:B------:R-:W-:-:S05]  /*04f0*/  UMOV UR5, URZ ;  /* 0x000000ff00057c82 */ /* 0x000fca0008000000 */
[----:B------:R-:W-:Y:S05]  /*0500*/  BRA.U !UP0, `(.L_x_4) ;  /* 0x0000000508147547 */ /* 0x000fea000b800000 */
[----:B------:R-:W0:Y:S01]  /*0510*/  LDCU.64 UR6, c[0x0][0x380] ;  /* 0x00007000ff0677ac */ /* 0x000e220008000a00 */
[----:B------:R-:W-:Y:S02]  /*0520*/  MOV R23, RZ ;  /* 0x000000ff00177202 */ /* 0x000fe40000000f00 */
[----:B------:R-:W-:Y:S01]  /*0530*/  MOV R17, R24 ;  /* 0x0000001800117202 */ /* 0x000fe20000000f00 */
[----:B0-----:R-:W-:-:S04]  /*0540*/  ULEA UR5, UP0, UR21, UR6, 0x2 ;  /* 0x0000000615057291 */ /* 0x001fc8000f8010ff */
[----:B------:R-:W-:Y:S02]  /*0550*/  ULEA.HI.X UR6, UR21, UR7, URZ, 0x2, UP0 ;  /* 0x0000000715067291 */ /* 0x000fe400080f14ff */
[----:B------:R-:W-:-:S04]  /*0560*/  UIADD3 UR5, UP0, UPT, UR5, 0x20, URZ ;  /* 0x0000002005057890 */ /* 0x000fc8000ff1e0ff */
[----:B------:R-:W-:Y:S02]  /*0570*/  UIADD3.X UR6, UPT, UPT, URZ, UR6, URZ, UP0, !UPT ;  /* 0x00000006ff067290 */ /* 0x000fe400087fe4ff */
[----:B------:R-:W-:Y:S01]  /*0580*/  MOV R16, UR5 ;  /* 0x0000000500107c02 */ /* 0x000fe20008000f00 */
[----:B------:R-:W-:-:S03]  /*0590*/  UMOV UR5, UR15 ;  /* 0x0000000f00057c82 */ /* 0x000fc60008000000 */
[----:B------:R-:W-:-:S07]  /*05a0*/  MOV R25, UR6 ;  /* 0x0000000600197c02 */ /* 0x000fce0008000f00 */
.L_x_5:
[----:B------:R-:W0:Y:S01]  /*05b0*/  LDC.64 R14, c[0x0][0x388] ;  /* 0x0000e200ff0e7b82 */ /* 0x000e220000000a00 */
[----:B------:R-:W-:Y:S02]  /*05c0*/  MOV R12, R16 ;  /* 0x00000010000c7202 */ /* 0x000fe40000000f00 */
[----:B------:R-:W-:-:S05]  /*05d0*/  MOV R13, R25 ;  /* 0x00000019000d7202 */ /* 0x000fca0000000f00 */
[----:B------:R-:W2:Y:S04]  /*05e0*/  LDG.E R16, desc[UR16][R12.64+-0x20] ;  /* 0xffffe0100c107981 */ /* 0x000ea8000c1e1900 */
[----:B------:R-:W3:Y:S01]  /*05f0*/  LDG.E R27, desc[UR16][R12.64+-0x1c] ;  /* 0xffffe4100c1b7981 */ /* 0x000ee2000c1e1900 */
[----:B0-----:R-:W-:-:S05]  /*0600*/  IMAD.WIDE R14, R17, 0x4, R14 ;  /* 0x00000004110e7825 */ /* 0x001fca00078e020e */
[----:B------:R-:W2:Y:S04]  /*0610*/  LDG.E R25, desc[UR16][R14.64] ;  /* 0x000000100e197981 */ /* 0x000ea8000c1e1900 */
[----:B------:R-:W3:Y:S01]  /*0620*/  LDG.E R26, desc[UR16][R14.64+0x4] ;  /* 0x000004100e1a7981 */ /* 0x000ee2000c1e1900 */
[----:B--2---:R-:W-:-:S03]  /*0630*/  FFMA R16, R16, R25, R23 ;  /* 0x0000001910107223 */ /* 0x004fc60000000017 */
[----:B------:R-:W2:Y:S04]  /*0640*/  LDG.E R23, desc[UR16][R12.64+-0x18] ;  /* 0xffffe8100c177981 */ /* 0x000ea8000c1e1900 */
[----:B------:R-:W2:Y:S01]  /*0650*/  LDG.E R25, desc[UR16][R14.64+0x8] ;  /* 0x000008100e197981 */ /* 0x000ea2000c1e1900 */
[----:B---3--:R-:W-:-:S03]  /*0660*/  FFMA R16, R27, R26, R16 ;  /* 0x0000001a1b107223 */ /* 0x008fc60000000010 */
[----:B------:R-:W3:Y:S04]  /*0670*/  LDG.E R27, desc[UR16][R12.64+-0x14] ;  /* 0xffffec100c1b7981 */ /* 0x000ee8000c1e1900 */
        /* <DEDUP_REMOVED lines=31> */
[----:B------:R-:W-:Y:S01]  /*0870*/  UIADD3 UR5, UPT, UPT, UR5, 0x10, URZ ;  /* 0x0000001005057890 */ /* 0x000fe2000fffe0ff */
[----:B--2---:R-:W-:Y:S02]  /*0880*/  FFMA R16, R23, R25, R16 ;  /* 0x0000001917107223 */ /* 0x004fe40000000010 */
[----:B------:R-:W2:Y:S04]  /*0890*/  LDG.E R23, desc[UR16][R12.64+0x18] ;  /* 0x000018100c177981 */ /* 0x000ea8000c1e1900 */
[----:B------:R-:W2:Y:S01]  /*08a0*/  LDG.E R25, desc[UR16][R14.64+0x38] ;  /* 0x000038100e197981 */ /* 0x000ea2000c1e1900 */
[----:B---3--:R-:W-:-:S03]  /*08b0*/  FFMA R16, R27, R26, R16 ;  /* 0x0000001a1b107223 */ /* 0x008fc60000000010 */
[----:B------:R-:W3:Y:S04]  /*08c0*/  LDG.E R27, desc[UR16][R14.64+0x3c] ;  /* 0x00003c100e1b7981 */ /* 0x000ee8000c1e1900 */
[----:B------:R-:W3:Y:S01]  /*08d0*/  LDG.E R26, desc[UR16][R12.64+0x1c] ;  /* 0x00001c100c1a7981 */ /* 0x000ee2000c1e1900 */
[----:B------:R-:W-:Y:S01]  /*08e0*/  UISETP.NE.AND UP0, UPT, UR5, URZ, UPT ;  /* 0x000000ff0500728c */ /* 0x000fe2000bf05270 */
[----:B------:R-:W-:Y:S01]  /*08f0*/  IADD3 R17, PT, PT, R17, 0x10, RZ ;  /* 0x0000001011117810 */ /* 0x000fe20007ffe0ff */
[----:B--2---:R-:W-:Y:S01]  /*0900*/  FFMA R23, R23, R25, R16 ;  /* 0x0000001917177223 */ /* 0x004fe20000000010 */
[----:B------:R-:W-:-:S04]  /*0910*/  IADD3 R16, P0, PT, R12, 0x40, RZ ;  /* 0x000000400c107810 */ /* 0x000fc80007f1e0ff */
[----:B------:R-:W-:Y:S01]  /*0920*/  IADD3.X R25, PT, PT, RZ, R13, RZ, P0, !PT ;  /* 0x0000000dff197210 */ /* 0x000fe200007fe4ff */
[----:B---3--:R-:W-:Y:S01]  /*0930*/  FFMA R23, R26, R27, R23 ;  /* 0x0000001b1a177223 */ /* 0x008fe20000000017 */
[----:B------:R-:W-:Y:S07]  /*0940*/  BRA.U UP0, `(.L_x_5) ;  /* 0xfffffffd00187547 */ /* 0x000fee000b83ffff */
[----:B------:R-:W-:-:S05]  /*0950*/  UMOV UR5, UR13 ;  /* 0x0000000d00057c82 */ /* 0x000fca0008000000 */
.L_x_4:
[----:B------:R-:W-:-:S09]  /*0960*/  UISETP.NE.AND UP0, UPT, UR22, URZ, UPT ;  /* 0x000000ff1600728c */ /* 0x000fd2000bf05270 */
[----:B------:R-:W-:Y:S05]  /*0970*/  BRA.U !UP0, `(.L_x_3) ;  /* 0x0000000508b07547 */ /* 0x000fea000b800000 */
[----:B------:R-:W-:Y:S02]  /*0980*/  UIADD3 UR6, UPT, UPT, UR22, -0x1, URZ ;  /* 0xffffffff16067890 */ /* 0x000fe4000fffe0ff */
[----:B------:R-:W-:Y:S02]  /*0990*/  UISETP.NE.AND UP0, UPT, UR23, URZ, UPT ;  /* 0x000000ff1700728c */ /* 0x000fe4000bf05270 */
[----:B------:R-:W-:-:S09]  /*09a0*/  UISETP.GE.U32.AND UP1, UPT, UR6, 0x7, UPT ;  /* 0x000000070600788c */ /* 0x000fd2000bf26070 */
[----:B------:R-:W-:Y:S05]  /*09b0*/  BRA.U !UP1, `(.L_x_6) ;  /* 0x0000000109a07547 */ /* 0x000fea000b800000 */
[----:B------:R-:W0:Y:S01]  /*09c0*/  LDCU.128 UR8, c[0x0][0x380] ;  /* 0x00007000ff0877ac */ /* 0x000e220008000c00 */
[----:B------:R-:W-:Y:S01]  /*09d0*/  HFMA2 R15, -RZ, RZ, 0, 2.384185791015625e-07 ;  /* 0x00000004ff0f7431 */ /* 0x000fe200000001ff */
[----:B------:R-:W-:Y:S01]  /*09e0*/  IADD3 R14, PT, PT, R24, UR5, RZ ;  /* 0x00000005180e7c10 */ /* 0x000fe2000fffe0ff */
[----:B------:R-:W-:-:S04]  /*09f0*/  UIADD3 UR6, UPT, UPT, UR21, UR5, URZ ;  /* 0x0000000515067290 */ /* 0x000fc8000fffe0ff */
[----:B0-----:R-:W-:Y:S01]  /*0a00*/  UIMAD.WIDE.U32 UR6, UR6, 0x4, UR8 ;  /* 0x00000004060678a5 */ /* 0x001fe2000f8e0008 */
[----:B------:R-:W-:Y:S01]  /*0a10*/  IMAD.WIDE R14, R14, R15, UR10 ;  /* 0x0000000a0e0e7e25 */ /* 0x000fe2000f8e020f */
[----:B------:R-:W0:Y:S04]  /*0a20*/  LDCU.64 UR8, c[0x0][0x380] ;  /* 0x00007000ff0877ac */ /* 0x000e280008000a00 */
[----:B------:R-:W-:Y:S01]  /*0a30*/  MOV R12, UR6 ;  /* 0x00000006000c7c02 */ /* 0x000fe20008000f00 */
[----:B------:R-:W2:Y:S01]  /*0a40*/  LDG.E R25, desc[UR16][R14.64] ;  /* 0x000000100e197981 */ /* 0x000ea2000c1e1900 */
[----:B------:R-:W-:-:S03]  /*0a50*/  MOV R13, UR7 ;  /* 0x00000007000d7c02 */ /* 0x000fc60008000f00 */
[----:B------:R-:W3:Y:S04]  /*0a60*/  LDG.E R28, desc[UR16][R14.64+0x1c] ;  /* 0x00001c100e1c7981 */ /* 0x000ee8000c1e1900 */
[----:B------:R-:W2:Y:S01]  /*0a70*/  LDG.E R12, desc[UR16][R12.64] ;  /* 0x000000100c0c7981 */ /* 0x000ea2000c1e1900 */
[----:B------:R-:W-:-:S04]  /*0a80*/  UIADD3 UR6, UP1, UPT, UR21, UR5, URZ ;  /* 0x0000000515067290 */ /* 0x000fc8000ff3e0ff */
[----:B------:R-:W-:Y:S02]  /*0a90*/  UIADD3.X UR7, UPT, UPT, URZ, URZ, URZ, UP1, !UPT ;  /* 0x000000ffff077290 */ /* 0x000fe40008ffe4ff */
[----:B0-----:R-:W-:Y:S01]  /*0aa0*/  ULEA UR8, UP1, UR6, UR8, 0x2 ;  /* 0x0000000806087291 */ /* 0x001fe2000f8210ff */
[----:B------:R-:W4:Y:S03]  /*0ab0*/  LDG.E R13, desc[UR16][R14.64+0x8] ;  /* 0x000008100e0d7981 */ /* 0x000f26000c1e1900 */
[----:B------:R-:W-:Y:S02]  /*0ac0*/  ULEA.HI.X UR7, UR6, UR9, UR7, 0x2, UP1 ;  /* 0x0000000906077291 */ /* 0x000fe400088f1407 */
[----:B------:R-:W-:-:S04]  /*0ad0*/  MOV R16, UR8 ;  /* 0x0000000800107c02 */ /* 0x000fc80008000f00 */
[----:B------:R-:W-:-:S05]  /*0ae0*/  MOV R17, UR7 ;  /* 0x0000000700117c02 */ /* 0x000fca0008000f00 */
[----:B------:R-:W5:Y:S04]  /*0af0*/  LDG.E R26, desc[UR16][R16.64+0x4] ;  /* 0x00000410101a7981 */ /* 0x000f68000c1e1900 */
[----:B------:R-:W3:Y:S01]  /*0b00*/  LDG.E R27, desc[UR16][R16.64+0x1c] ;  /* 0x00001c10101b7981 */ /* 0x000ee2000c1e1900 */
[----:B--2---:R-:W-:-:S03]  /*0b10*/  FFMA R25, R12, R25, R23 ;  /* 0x000000190c197223 */ /* 0x004fc60000000017 */
[----:B------:R-:W5:Y:S04]  /*0b20*/  LDG.E R23, desc[UR16][R14.64+0x4] ;  /* 0x000004100e177981 */ /* 0x000f68000c1e1900 */
[----:B------:R-:W4:Y:S01]  /*0b30*/  LDG.E R12, desc[UR16][R16.64+0x8] ;  /* 0x00000810100c7981 */ /* 0x000f22000c1e1900 */
[----:B-----5:R-:W-:-:S03]  /*0b40*/  FFMA R23, R26, R23, R25 ;  /* 0x000000171a177223 */ /* 0x020fc60000000019 */
[----:B------:R-:W2:Y:S01]  /*0b50*/  LDG.E R26, desc[UR16][R14.64+0x10] ;  /* 0x000010100e1a7981 */ /* 0x000ea2000c1e1900 */
[----:B----4-:R-:W-:-:S03]  /*0b60*/  FFMA R12, R12, R13, R23 ;  /* 0x0000000d0c0c7223 */ /* 0x010fc60000000017 */
[----:B------:R-:W4:Y:S04]  /*0b70*/  LDG.E R23, desc[UR16][R14.64+0xc] ;  /* 0x00000c100e177981 */ /* 0x000f28000c1e1900 */
[----:B------:R-:W4:Y:S04]  /*0b80*/  LDG.E R13, desc[UR16][R16.64+0xc] ;  /* 0x00000c10100d7981 */ /* 0x000f28000c1e1900 */
[----:B------:R-:W2:Y:S01]  /*0b90*/  LDG.E R25, desc[UR16][R16.64+0x10] ;  /* 0x0000101010197981 */ /* 0x000ea2000c1e1900 */
[----:B----4-:R-:W-:-:S03]  /*0ba0*/  FFMA R12, R13, R23, R12 ;  /* 0x000000170d0c7223 */ /* 0x010fc6000000000c */
[----:B------:R-:W4:Y:S04]  /*0bb0*/  LDG.E R23, desc[UR16][R14.64+0x14] ;  /* 0x000014100e177981 */ /* 0x000f28000c1e1900 */
[----:B------:R-:W4:Y:S01]  /*0bc0*/  LDG.E R13, desc[UR16][R16.64+0x14] ;  /* 0x00001410100d7981 */ /* 0x000f22000c1e1900 */
[----:B--2---:R-:W-:-:S03]  /*0bd0*/  FFMA R12, R25, R26, R12 ;  /* 0x0000001a190c7223 */ /* 0x004fc6000000000c */
[----:B------:R-:W2:Y:S04]  /*0be0*/  LDG.E R26, desc[UR16][R14.64+0x18] ;  /* 0x000018100e1a7981 */ /* 0x000ea8000c1e1900 */
[----:B------:R-:W2:Y:S01]  /*0bf0*/  LDG.E R25, desc[UR16][R16.64+0x18] ;  /* 0x0000181010197981 */ /* 0x000ea2000c1e1900 */
[----:B------:R-:W-:Y:S01]  /*0c00*/  UIADD3 UR5, UPT, UPT, UR5, 0x8, URZ ;  /* 0x0000000805057890 */ /* 0x000fe2000fffe0ff */
[----:B----4-:R-:W-:-:S04]  /*0c10*/  FFMA R12, R13, R23, R12 ;  /* 0x000000170d0c7223 */ /* 0x010fc8000000000c */
[----:B--2---:R-:W-:-:S04]  /*0c20*/  FFMA R12, R25, R26, R12 ;  /* 0x0000001a190c7223 */ /* 0x004fc8000000000c */
[----:B---3--:R-:W-:-:S07]  /*0c30*/  FFMA R23, R27, R28, R12 ;  /* 0x0000001c1b177223 */ /* 0x008fce000000000c */
.L_x_6:
[----:B------:R-:W-:Y:S05]  /*0c40*/  BRA.U !UP0, `(.L_x_3) ;  /* 0x0000000108fc7547 */ /* 0x000fea000b800000 */
[----:B------:R-:W-:Y:S02]  /*0c50*/  UIADD3 UR6, UPT, UPT, UR23, -0x1, URZ ;  /* 0xffffffff17067890 */ /* 0x000fe4000fffe0ff */
[----:B------:R-:W-:Y:S02]  /*0c60*/  UISETP.NE.AND UP0, UPT, UR14, URZ, UPT ;  /* 0x000000ff0e00728c */ /* 0x000fe4000bf05270 */
[----:B------:R-:W-:-:S09]  /*0c70*/  UISETP.GE.U32.AND UP1, UPT, UR6, 0x3, UPT ;  /* 0x000000030600788c */ /* 0x000fd2000bf26070 */
[----:B------:R-:W-:Y:S05]  /*0c80*/  BRA.U !UP1, `(.L_x_7) ;  /* 0x0000000109707547 */ /* 0x000fea000b800000 */
[----:B------:R-:W0:Y:S01]  /*0c90*/  LDCU.128 UR8, c[0x0][0x380] ;  /* 0x00007000ff0877ac */ /* 0x000e220008000c00 */
[----:B------:R-:W-:Y:S02]  /*0ca0*/  IADD3 R12, PT, PT, R24, UR5, RZ ;  /* 0x00000005180c7c10 */ /* 0x000fe4000fffe0ff */
[----:B------:R-:W-:Y:S01]  /*0cb0*/  MOV R13, 0x4 ;  /* 0x00000004000d7802 */ /* 0x000fe20000000f00 */
[----:B------:R-:W-:-:S04]  /*0cc0*/  UIADD3 UR6, UPT, UPT, UR21, UR5, URZ ;  /* 0x0000000515067290 */ /* 0x000fc8000fffe0ff */
[----:B0-----:R-:W-:Y:S01]  /*0cd0*/  UIMAD.WIDE.U32 UR8, UR6, 0x4, UR8 ;  /* 0x00000004060878a5 */ /* 0x001fe2000f8e0008 */
[----:B------:R-:W-:-:S05]  /*0ce0*/  IMAD.WIDE R12, R12, R13, UR10 ;  /* 0x0000000a0c0c7e25 */ /* 0x000fca000f8e020d */
[----:B------:R-:W-:Y:S01]  /*0cf0*/  MOV R14, UR8 ;  /* 0x00000008000e7c02 */ /* 0x000fe20008000f00 */
[----:B------:R-:W2:Y:S01]  /*0d00*/  LDG.E R25, desc[UR16][R12.64] ;  /* 0x000000100c197981 */ /* 0x000ea2000c1e1900 */
[----:B------:R-:W-:-:S03]  /*0d10*/  MOV R15, UR9 ;  /* 0x00000009000f7c02 */ /* 0x000fc60008000f00 */
[----:B------:R-:W0:Y:S01]  /*0d20*/  LDCU.64 UR8, c[0x0][0x380] ;  /* 0x00007000ff0877ac */ /* 0x000e220008000a00 */
[----:B------:R-:W3:Y:S04]  /*0d30*/  LDG.E R27, desc[UR16][R12.64+0xc] ;  /* 0x00000c100c1b7981 */ /* 0x000ee8000c1e1900 */
[----:B------:R-:W2:Y:S01]  /*0d40*/  LDG.E R14, desc[UR16][R14.64] ;  /* 0x000000100e0e7981 */ /* 0x000ea2000c1e1900 */
[----:B------:R-:W-:-:S04]  /*0d50*/  UIADD3 UR6, UP1, UPT, UR21, UR5, URZ ;  /* 0x0000000515067290 */ /* 0x000fc8000ff3e0ff */
[----:B------:R-:W-:Y:S01]  /*0d60*/  UIADD3.X UR7, UPT, UPT, URZ, URZ, URZ, UP1, !UPT ;  /* 0x000000ffff077290 */ /* 0x000fe20008ffe4ff */
[----:B------:R-:W4:Y:S01]  /*0d70*/  LDG.E R15, desc[UR16][R12.64+0x8] ;  /* 0x000008100c0f7981 */ /* 0x000f22000c1e1900 */
[----:B0-----:R-:W-:-:S04]  /*0d80*/  ULEA UR8, UP1, UR6, UR8, 0x2 ;  /* 0x0000000806087291 */ /* 0x001fc8000f8210ff */
        /* <DEDUP_REMOVED lines=8> */
[----:B------:R-:W-:Y:S01]  /*0e10*/  UIADD3 UR5, UPT, UPT, UR5, 0x4, URZ ;  /* 0x0000000405057890 */ /* 0x000fe2000fffe0ff */
[----:B-----5:R-:W-:-:S04]  /*0e20*/  FFMA R23, R26, R23, R25 ;  /* 0x000000171a177223 */ /* 0x020fc80000000019 */
[----:B----4-:R-:W-:-:S04]  /*0e30*/  FFMA R23, R14, R15, R23 ;  /* 0x0000000f0e177223 */ /* 0x010fc80000000017 */
[----:B---3--:R-:W-:-:S07]  /*0e40*/  FFMA R23, R28, R27, R23 ;  /* 0x0000001b1c177223 */ /* 0x008fce0000000017 */
.L_x_7:
[----:B------:R-:W-:Y:S05]  /*0e50*/  BRA.U !UP0, `(.L_x_3) ;  /* 0x0000000108787547 */ /* 0x000fea000b800000 */
[----:B------:R-:W0:Y:S01]  /*0e60*/  LDCU.128 UR8, c[0x0][0x380] ;  /* 0x00007000ff0877ac */ /* 0x000e220008000c00 */
[----:B------:R-:W-:Y:S01]  /*0e70*/  HFMA2 R13, -RZ, RZ, 0, 2.384185791015625e-07 ;  /* 0x00000004ff0d7431 */ /* 0x000fe200000001ff */
[----:B------:R-:W-:Y:S01]  /*0e80*/  IADD3 R12, PT, PT, R24, UR5, RZ ;  /* 0x00000005180c7c10 */ /* 0x000fe2000fffe0ff */
[----:B------:R-:W-:-:S04]  /*0e90*/  UIADD3 UR6, UPT, UPT, UR21, UR5, URZ ;  /* 0x0000000515067290 */ /* 0x000fc8000fffe0ff */
[----:B0-----:R-:W-:Y:S01]  /*0ea0*/  UIMAD.WIDE.U32 UR6, UR6, 0x4, UR8 ;  /* 0x00000004060678a5 */ /* 0x001fe2000f8e0008 */
[----:B------:R-:W-:-:S05]  /*0eb0*/  IMAD.WIDE R12, R12, R13, UR10 ;  /* 0x0000000a0c0c7e25 */ /* 0x000fca000f8e020d */
[----:B------:R-:W-:Y:S01]  /*0ec0*/  MOV R14, UR6 ;  /* 0x00000006000e7c02 */ /* 0x000fe20008000f00 */
[----:B------:R-:W2:Y:S01]  /*0ed0*/  LDG.E R16, desc[UR16][R12.64] ;  /* 0x000000100c107981 */ /* 0x000ea2000c1e1900 */
[----:B------:R-:W-:-:S05]  /*0ee0*/  MOV R15, UR7 ;  /* 0x00000007000f7c02 */ /* 0x000fca0008000f00 */
[----:B------:R-:W2:Y:S01]  /*0ef0*/  LDG.E R14, desc[UR16][R14.64] ;  /* 0x000000100e0e7981 */ /* 0x000ea2000c1e1900 */
[----:B------:R-:W-:Y:S01]  /*0f00*/  UISETP.NE.AND UP0, UPT, UR14, 0x1, UPT ;  /* 0x000000010e00788c */ /* 0x000fe2000bf05270 */
[----:B--2---:R-:W-:-:S08]  /*0f10*/  FFMA R23, R14, R16, R23 ;  /* 0x000000100e177223 */ /* 0x004fd00000000017 */
[----:B------:R-:W-:Y:S05]  /*0f20*/  BRA.U !UP0, `(.L_x_3) ;  /* 0x0000000108447547 */ /* 0x000fea000b800000 */
[----:B------:R-:W0:Y:S01]  /*0f30*/  LDCU.64 UR6, c[0x0][0x380] ;  /* 0x00007000ff0677ac */ /* 0x000e220008000a00 */
[----:B------:R-:W2:Y:S01]  /*0f40*/  LDG.E R24, desc[UR16][R12.64+0x4] ;  /* 0x000004100c187981 */ /* 0x000ea2000c1e1900 */
[----:B------:R-:W-:-:S04]  /*0f50*/  UIADD3 UR5, UP0, UPT, UR21, UR5, URZ ;  /* 0x0000000515057290 */ /* 0x000fc8000ff1e0ff */
[----:B------:R-:W-:Y:S02]  /*0f60*/  UIADD3.X UR8, UPT, UPT, URZ, URZ, URZ, UP0, !UPT ;  /* 0x000000ffff087290 */ /* 0x000fe400087fe4ff */
[----:B------:R-:W-:-:S06]  /*0f70*/  UISETP.NE.AND UP0, UPT, UR14, 0x2, UPT ;  /* 0x000000020e00788c */ /* 0x000fcc000bf05270 */
[----:B------:R-:W-:Y:S01]  /*0f80*/  PLOP3.LUT P0, PT, PT, PT, UP0, 0x80, 0x8 ;  /* 0x000000000008781c */ /* 0x000fe20003f0f008 */
[----:B0-----:R-:W-:-:S04]  /*0f90*/  ULEA UR6, UP1, UR5, UR6, 0x2 ;  /* 0x0000000605067291 */ /* 0x001fc8000f8210ff */
[----:B------:R-:W-:Y:S02]  /*0fa0*/  ULEA.HI.X UR7, UR5, UR7, UR8, 0x2, UP1 ;  /* 0x0000000705077291 */ /* 0x000fe400088f1408 */
[----:B------:R-:W-:Y:S02]  /*0fb0*/  MOV R14, UR6 ;  /* 0x00000006000e7c02 */ /* 0x000fe40008000f00 */
[----:B------:R-:W-:Y:S02]  /*0fc0*/  MOV R16, UR6 ;  /* 0x0000000600107c02 */ /* 0x000fe40008000f00 */
[----:B------:R-:W-:Y:S02]  /*0fd0*/  MOV R15, UR7 ;  /* 0x00000007000f7c02 */ /* 0x000fe40008000f00 */
[----:B------:R-:W3:Y:S01]  /*0fe0*/  @P0 LDG.E R25, desc[UR16][R12.64+0x8] ;  /* 0x000008100c190981 */ /* 0x000ee2000c1e1900 */
[----:B------:R-:W-:-:S03]  /*0ff0*/  MOV R17, UR7 ;  /* 0x0000000700117c02 */ /* 0x000fc60008000f00 */
[----:B------:R-:W2:Y:S04]  /*1000*/  LDG.E R14, desc[UR16][R14.64+0x4] ;  /* 0x000004100e0e7981 */ /* 0x000ea8000c1e1900 */
[----:B------:R-:W3:Y:S01]  /*1010*/  @P0 LDG.E R16, desc[UR16][R16.64+0x8] ;  /* 0x0000081010100981 */ /* 0x000ee2000c1e1900 */
[----:B--2---:R-:W-:-:S04]  /*1020*/  FFMA R23, R14, R24, R23 ;  /* 0x000000180e177223 */ /* 0x004fc80000000017 */
[----:B---3--:R-:W-:-:S07]  /*1030*/  @P0 FFMA R23, R16, R25, R23 ;  /* 0x0000001910170223 */ /* 0x008fce0000000017 */
.L_x_3:
[----:B------:R-:W0:Y:S01]  /*1040*/  LDC.64 R12, c[0x0][0x390] ;  /* 0x0000e400ff0c7b82 */ /* 0x000e220000000a00 */
[----:B------:R-:W-:-:S04]  /*1050*/  IMAD R15, R22, UR19, R5 ;  /* 0x00000013160f7c24 */ /* 0x000fc8000f8e0205 */
[----:B0-----:R-:W-:-:S06]  /*1060*/  IMAD.WIDE R12, R15, 0x4, R12 ;  /* 0x000000040f0c7825 */ /* 0x001fcc00078e020c */
[----:B------:R-:W2:Y:S01]  /*1070*/  LDG.E R13, desc[UR16][R12.64] ;  /* 0x000000100c0d7981 */ /* 0x000ea2000c1e1900 */
[----:B------:R-:W-:-:S03]  /*1080*/  MOV R15, 0x3f800000 ;  /* 0x3f800000000f7802 */ /* 0x000fc60000000f00 */
[----:B--2---:R0:W-:Y:S04]  /*1090*/  STS [R20], R13 ;  /* 0x0000000d14007388 */ /* 0x0041e80000000800 */
[----:B------:R0:W-:Y:S04]  /*10a0*/  STS [R18], R23 ;  /* 0x0000001712007388 */ /* 0x0001e80000000800 */
[----:B------:R0:W-:Y:S04]  /*10b0*/  STS [R8], R23 ;  /* 0x0000001708007388 */ /* 0x0001e80000000800 */
[----:B------:R0:W-:Y:S02]  /*10c0*/  STS [R10], R15 ;  /* 0x0000000f0a007388 */ /* 0x0001e40000000800 */
.L_x_2:
[----:B------:R-:W-:Y:S05]  /*10d0*/  BSYNC.RECONVERGENT B0 ;  /* 0x0000000000007941 */ /* 0x000fea0003800200 */
.L_x_1:
[----:B------:R-:W-:Y:S01]  /*10e0*/  BAR.SYNC.DEFER_BLOCKING 0x0 ;  /* 0x0000000000007b1d */ /* 0x000fe20000010000 */
[C---:B------:R-:W-:Y:S02]  /*10f0*/  ISETP.GT.U32.AND P0, PT, R0.reuse, 0xf, PT ;  /* 0x0000000f0000780c */ /* 0x040fe40003f04070 */
[----:B------:R-:W-:-:S03]  /*1100*/  LEA R12, R0, R19, 0x7 ;  /* 0x00000013000c7211 */ /* 0x000fc600078e38ff */
[----:B------:R-:W-:Y:S08]  /*1110*/  BSSY.RECONVERGENT B0, `(.L_x_8) ;  /* 0x000001c000007945 */ /* 0x000ff00003800200 */
[----:B------:R-:W-:Y:S05]  /*1120*/  @P0 BRA `(.L_x_9) ;  /* 0x0000000000680947 */ /* 0x000fea0003800000 */
[----:B0-----:R-:W-:Y:S04]  /*1130*/  LDS R13, [R8] ;  /* 0x00000000080d7984 */ /* 0x001fe80000000800 */
[----:B------:R-:W0:Y:S02]  /*1140*/  LDS R14, [R12+0x800] ;  /* 0x000800000c0e7984 */ /* 0x000e240000000800 */
[----:B0-----:R-:W-:-:S13]  /*1150*/  FSETP.GT.AND P0, PT, R13, R14, PT ;  /* 0x0000000e0d00720b */ /* 0x001fda0003f04000 */
[----:B------:R-:W-:Y:S05]  /*1160*/  @!P0 BRA `(.L_x_10) ;  /* 0x00000000002c8947 */ /* 0x000fea0003800000 */
[----:B------:R-:W-:Y:S02]  /*1170*/  FADD R13, -R13, R14 ;  /* 0x0000000e0d0d7221 */ /* 0x000fe40000000100 */
[----:B------:R-:W-:Y:S02]  /*1180*/  LDS R14, [R21+0x800] ;  /* 0x00080000150e7984 */ /* 0x000fe40000000800 */
[----:B------:R-:W-:Y:S02]  /*1190*/  FMUL R15, R13, 1.4426950216293334961 ;  /* 0x3fb8aa3b0d0f7820 */ /* 0x000fe40000400000 */
[----:B------:R-:W0:Y:S03]  /*11a0*/  LDS R13, [R10] ;  /* 0x000000000a0d7984 */ /* 0x000e260000000800 */
[----:B------:R-:W-:-:S13]  /*11b0*/  FSETP.GEU.AND P0, PT, R15, -126, PT ;  /* 0xc2fc00000f00780b */ /* 0x000fda0003f0e000 */
[----:B------:R-:W-:-:S04]  /*11c0*/  @!P0 FMUL R15, R15, 0.5 ;  /* 0x3f0000000f0f8820 */ /* 0x000fc80000400000 */
[----:B------:R-:W1:Y:S02]  /*11d0*/  MUFU.EX2 R16, R15 ;  /* 0x0000000f00107308 */ /* 0x000e640000000800 */
[----:B-1----:R-:W-:-:S04]  /*11e0*/  @!P0 FMUL R16, R16, R16 ;  /* 0x0000001010108220 */ /* 0x002fc80000400000 */
[----:B0-----:R-:W-:-:S05]  /*11f0*/  FFMA R13, R14, R16, R13 ;  /* 0x000000100e0d7223 */ /* 0x001fca000000000d */
[----:B------:R2:W-:Y:S01]  /*1200*/  STS [R10], R13 ;  /* 0x0000000d0a007388 */ /* 0x0005e20000000800 */
[----:B------:R-:W-:Y:S05]  /*1210*/  BRA `(.L_x_9) ;  /* 0x00000000002c7947 */ /* 0x000fea0003800000 */
.L_x_10:
[----:B------:R-:W-:Y:S01]  /*1220*/  FADD R13, R13, -R14 ;  /* 0x8000000e0d0d7221 */ /* 0x000fe20000000000 */
[----:B------:R-:W-:Y:S03]  /*1230*/  LDS R17, [R10] ;  /* 0x000000000a117984 */ /* 0x000fe60000000800 */
[----:B------:R-:W-:Y:S02]  /*1240*/  FMUL R15, R13, 1.4426950216293334961 ;  /* 0x3fb8aa3b0d0f7820 */ /* 0x000fe40000400000 */
[----:B------:R-:W0:Y:S03]  /*1250*/  LDS R13, [R21+0x800] ;  /* 0x00080000150d7984 */ /* 0x000e260000000800 */
[----:B------:R-:W-:-:S13]  /*1260*/  FSETP.GEU.AND P0, PT, R15, -126, PT ;  /* 0xc2fc00000f00780b */ /* 0x000fda0003f0e000 */
[----:B------:R-:W-:-:S04]  /*1270*/  @!P0 FMUL R15, R15, 0.5 ;  /* 0x3f0000000f0f8820 */ /* 0x000fc80000400000 */
[----:B------:R-:W1:Y:S02]  /*1280*/  MUFU.EX2 R16, R15 ;  /* 0x0000000f00107308 */ /* 0x000e640000000800 */
[----:B-1----:R-:W-:-:S04]  /*1290*/  @!P0 FMUL R16, R16, R16 ;  /* 0x0000001010108220 */ /* 0x002fc80000400000 */
[----:B0-----:R-:W-:-:S05]  /*12a0*/  FFMA R13, R16, R17, R13 ;  /* 0x00000011100d7223 */ /* 0x001fca000000000d */
[----:B------:R1:W-:Y:S04]  /*12b0*/  STS [R10], R13 ;  /* 0x0000000d0a007388 */ /* 0x0003e80000000800 */
[----:B------:R1:W-:Y:S02]  /*12c0*/  STS [R8], R14 ;  /* 0x0000000e08007388 */ /* 0x0003e40000000800 */
.L_x_9:
[----:B------:R-:W-:Y:S05]  /*12d0*/  BSYNC.RECONVERGENT B0 ;  /* 0x0000000000007941 */ /* 0x000fea0003800200 */
.L_x_8:
[----:B------:R-:W-:Y:S01]  /*12e0*/  BAR.SYNC.DEFER_BLOCKING 0x0 ;  /* 0x0000000000007b1d */ /* 0x000fe20000010000 */
[----:B------:R-:W-:-:S05]  /*12f0*/  ISETP.GT.U32.AND P0, PT, R0, 0x7, PT ;  /* 0x000000070000780c */ /* 0x000fca0003f04070 */
[----:B------:R-:W-:Y:S08]  /*1300*/  BSSY.RECONVERGENT B0, `(.L_x_11) ;  /* 0x000001c000007945 */ /* 0x000ff00003800200 */
[----:B------:R-:W-:Y:S05]  /*1310*/  @P0 BRA `(.L_x_12) ;  /* 0x0000000000680947 */ /* 0x000fea0003800000 */
[----:B012---:R-:W-:Y:S04]  /*1320*/  LDS R13, [R8] ;  /* 0x00000000080d7984 */ /* 0x007fe80000000800 */
[----:B------:R-:W0:Y:S02]  /*1330*/  LDS R14, [R12+0x400] ;  /* 0x000400000c0e7984 */ /* 0x000e240000000800 */
[----:B0-----:R-:W-:-:S13]  /*1340*/  FSETP.GT.AND P0, PT, R13, R14, PT ;  /* 0x0000000e0d00720b */ /* 0x001fda0003f04000 */
[----:B------:R-:W-:Y:S05]  /*1350*/  @P0 BRA `(.L_x_13) ;  /* 0x0000000000300947 */ /* 0x000fea0003800000 */
        /* <DEDUP_REMOVED lines=10> */
[----:B------:R3:W-:Y:S01]  /*1400*/  STS [R8], R14 ;  /* 0x0000000e08007388 */ /* 0x0007e20000000800 */
[----:B------:R-:W-:Y:S05]  /*1410*/  BRA `(.L_x_12) ;  /* 0x0000000000287947 */ /* 0x000fea0003800000 */
.L_x_13:
        /* <DEDUP_REMOVED lines=9> */
[----:B------:R4:W-:Y:S02]  /*14b0*/  STS [R10], R13 ;  /* 0x0000000d0a007388 */ /* 0x0009e40000000800 */
.L_x_12:
[----:B------:R-:W-:Y:S05]  /*14c0*/  BSYNC.RECONVERGENT B0 ;  /* 0x0000000000007941 */ /* 0x000fea0003800200 */
.L_x_11:
[----:B------:R-:W-:Y:S01]  /*14d0*/  BAR.SYNC.DEFER_BLOCKING 0x0 ;  /* 0x0000000000007b1d */ /* 0x000fe20000010000 */
[----:B------:R-:W-:-:S05]  /*14e0*/  ISETP.GT.U32.AND P0, PT, R0, 0x3, PT ;  /* 0x000000030000780c */ /* 0x000fca0003f04070 */
[----:B------:R-:W-:Y:S08]  /*14f0*/  BSSY.RECONVERGENT B0, `(.L_x_14) ;  /* 0x000001c000007945 */ /* 0x000ff00003800200 */
[----:B------:R-:W-:Y:S05]  /*1500*/  @P0 BRA `(.L_x_15) ;  /* 0x0000000000680947 */ /* 0x000fea0003800000 */
[----:B01234-:R-:W-:Y:S04]  /*1510*/  LDS R13, [R8] ;  /* 0x00000000080d7984 */ /* 0x01ffe80000000800 */
        /* <DEDUP_REMOVED lines=15> */
.L_x_16:
        /* <DEDUP_REMOVED lines=10> */
.L_x_15:
[----:B------:R-:W-:Y:S05]  /*16b0*/  BSYNC.RECONVERGENT B0 ;  /* 0x0000000000007941 */ /* 0x000fea0003800200 */
.L_x_14:
[----:B------:R-:W-:Y:S01]  /*16c0*/  BAR.SYNC.DEFER_BLOCKING 0x0 ;  /* 0x0000000000007b1d */ /* 0x000fe20000010000 */
[----:B------:R-:W-:-:S05]  /*16d0*/  ISETP.GT.U32.AND P0, PT, R0, 0x1, PT ;  /* 0x000000010000780c */ /* 0x000fca0003f04070 */
[----:B------:R-:W-:Y:S08]  /*16e0*/  BSSY.RECONVERGENT B0, `(.L_x_17) ;  /* 0x000001c000007945 */ /* 0x000ff00003800200 */
[----:B------:R-:W-:Y:S05]  /*16f0*/  @P0 BRA `(.L_x_18) ;  /* 0x0000000000680947 */ /* 0x000fea0003800000 */
[----:B------:R-:W-:Y:S04]  /*1700*/  LDS R12, [R12+0x100] ;  /* 0x000100000c0c7984 */ /* 0x000fe80000000800 */
[----:B01234-:R-:W0:Y:S02]  /*1710*/  LDS R13, [R8] ;  /* 0x00000000080d7984 */ /* 0x01fe240000000800 */
        /* <DEDUP_REMOVED lines=14> */
.L_x_19:
        /* <DEDUP_REMOVED lines=10> */
.L_x_18:
[----:B------:R-:W-:Y:S05]  /*18a0*/  BSYNC.RECONVERGENT B0 ;  /* 0x0000000000007941 */ /* 0x000fea0003800200 */
.L_x_17:
[----:B------:R-:W-:Y:S01]  /*18b0*/  BAR.SYNC.DEFER_BLOCKING 0x0 ;  /* 0x0000000000007b1d */ /* 0x000fe20000010000 */
[----:B------:R-:W-:-:S05]  /*18c0*/  ISETP.NE.AND P0, PT, R0, RZ, PT ;  /* 0x000000ff0000720c */ /* 0x000fca0003f05270 */
[----:B------:R-:W-:Y:S08]  /*18d0*/  BSSY.RECONVERGENT B0, `(.L_x_20) ;  /* 0x000001c000007945 */ /* 0x000ff00003800200 */
[----:B------:R-:W-:Y:S05]  /*18e0*/  @P0 BRA `(.L_x_21) ;  /* 0x0000000000680947 */ /* 0x000fea0003800000 */
[----:B0-----:R-:W-:Y:S04]  /*18f0*/  LDS R12, [R8] ;  /* 0x00000000080c7984 */ /* 0x001fe80000000800 */
[----:B-1234-:R-:W0:Y:S02]  /*1900*/  LDS R13, [R19+0x80] ;  /* 0x00008000130d7984 */ /* 0x01ee240000000800 */
        /* <DEDUP_REMOVED lines=14> */
.L_x_22:
        /* <DEDUP_REMOVED lines=10> */
.L_x_21:
[----:B------:R-:W-:Y:S05]  /*1a90*/  BSYNC.RECONVERGENT B0 ;  /* 0x0000000000007941 */ /* 0x000fea0003800200 */
.L_x_20:
[----:B------:R-:W-:Y:S06]  /*1aa0*/  BAR.SYNC.DEFER_BLOCKING 0x0 ;  /* 0x0000000000007b1d */ /* 0x000fec0000010000 */
[----:B------:R-:W-:Y:S02]  /*1ab0*/  BSSY.RECONVERGENT B0, `(.L_x_23) ;  /* 0x000001d000007945 */ /* 0x000fe40003800200 */
[----:B------:R-:W-:Y:S06]  /*1ac0*/  BAR.SYNC.DEFER_BLOCKING 0x0 ;  /* 0x0000000000007b1d */ /* 0x000fec0000010000 */
[----:B------:R-:W-:Y:S05]  /*1ad0*/  @P1 BRA `(.L_x_24) ;  /* 0x0000000000681947 */ /* 0x000fea0003800000 */
[----:B0-----:R-:W-:Y:S04]  /*1ae0*/  LDS R12, [R3] ;  /* 0x00000000030c7984 */ /* 0x001fe80000000800 */
[----:B-1234-:R-:W0:Y:S02]  /*1af0*/  LDS R13, [R19] ;  /* 0x00000000130d7984 */ /* 0x01ee240000000800 */
[----:B0-----:R-:W-:-:S13]  /*1b00*/  FSETP.GT.AND P0, PT, R12, R13, PT ;  /* 0x0000000d0c00720b */ /* 0x001fda0003f04000 */
[----:B------:R-:W-:Y:S05]  /*1b10*/  @!P0 BRA `(.L_x_25) ;  /* 0x00000000002c8947 */ /* 0x000fea0003800000 */
[----:B------:R-:W-:Y:S02]  /*1b20*/  FADD R12, -R12, R13 ;  /* 0x0000000d0c0c7221 */ /* 0x000fe40000000100 */
[----:B------:R-:W-:Y:S02]  /*1b30*/  LDS R13, [R11] ;  /* 0x000000000b0d7984 */ /* 0x000fe40000000800 */
        /* <DEDUP_REMOVED lines=9> */
.L_x_25:
[----:B------:R-:W-:Y:S01]  /*1bd0*/  FADD R12, R12, -R13 ;  /* 0x8000000d0c0c7221 */ /* 0x000fe20000000000 */
[----:B------:R-:W-:Y:S03]  /*1be0*/  LDS R16, [R4] ;  /* 0x0000000004107984 */ /* 0x000fe60000000800 */
[----:B------:R-:W-:Y:S02]  /*1bf0*/  FMUL R14, R12, 1.4426950216293334961 ;  /* 0x3fb8aa3b0c0e7820 */ /* 0x000fe40000400000 */
[----:B------:R-:W0:Y:S03]  /*1c00*/  LDS R12, [R11] ;  /* 0x000000000b0c7984 */ /* 0x000e260000000800 */
[----:B------:R-:W-:-:S13]  /*1c10*/  FSETP.GEU.AND P0, PT, R14, -126, PT ;  /* 0xc2fc00000e00780b */ /* 0x000fda0003f0e000 */
[----:B------:R-:W-:-:S04]  /*1c20*/  @!P0 FMUL R14, R14, 0.5 ;  /* 0x3f0000000e0e8820 */ /* 0x000fc80000400000 */
[----:B------:R-:W1:Y:S02]  /*1c30*/  MUFU.EX2 R15, R14 ;  /* 0x0000000e000f7308 */ /* 0x000e640000000800 */
[----:B-1----:R-:W-:-:S04]  /*1c40*/  @!P0 FMUL R15, R15, R15 ;  /* 0x0000000f0f0f8220 */ /* 0x002fc80000400000 */
[----:B0-----:R-:W-:-:S05]  /*1c50*/  FFMA R15, R15, R16, R12 ;  /* 0x000000100f0f7223 */ /* 0x001fca000000000c */
[----:B------:R0:W-:Y:S04]  /*1c60*/  STS [R4], R15 ;  /* 0x0000000f04007388 */ /* 0x0001e80000000800 */
[----:B------:R0:W-:Y:S02]  /*1c70*/  STS [R3], R13 ;  /* 0x0000000d03007388 */ /* 0x0001e40000000800 */
.L_x_24:
[----:B------:R-:W-:Y:S05]  /*1c80*/  BSYNC.RECONVERGENT B0 ;  /* 0x0000000000007941 */ /* 0x000fea0003800200 */
.L_x_23:
[----:B------:R-:W-:Y:S01]  /*1c90*/  BAR.SYNC.DEFER_BLOCKING 0x0 ;  /* 0x0000000000007b1d */ /* 0x000fe20000010000 */
[----:B01234-:R-:W-:-:S05]  /*1ca0*/  MOV R13, RZ ;  /* 0x000000ff000d7202 */ /* 0x01ffca0000000f00 */
[----:B------:R-:W-:Y:S04]  /*1cb0*/  BSSY.RECONVERGENT B0, `(.L_x_26) ;  /* 0x000000a000007945 */ /* 0x000fe80003800200 */
[----:B------:R-:W-:Y:S05]  /*1cc0*/  @P1 BRA `(.L_x_27) ;  /* 0x0000000000201947 */ /* 0x000fea0003800000 */
[----:B------:R-:W-:Y:S04]  /*1cd0*/  LDS R12, [R18] ;  /* 0x00000000120c7984 */ /* 0x000fe80000000800 */
[----:B------:R-:W0:Y:S02]  /*1ce0*/  LDS R13, [R3] ;  /* 0x00000000030d7984 */ /* 0x000e240000000800 */
[----:B0-----:R-:W-:-:S04]  /*1cf0*/  FADD R12, R12, -R13 ;  /* 0x8000000d0c0c7221 */ /* 0x001fc80000000000 */
[----:B------:R-:W-:-:S05]  /*1d00*/  FMUL R12, R12, 1.4426950216293334961 ;  /* 0x3fb8aa3b0c0c7820 */ /* 0x000fca0000400000 */
[----:B------:R-:W-:-:S13]  /*1d10*/  FSETP.GEU.AND P0, PT, R12, -126, PT ;  /* 0xc2fc00000c00780b */ /* 0x000fda0003f0e000 */
[----:B------:R-:W-:-:S04]  /*1d20*/  @!P0 FMUL R12, R12, 0.5 ;  /* 0x3f0000000c0c8820 */ /* 0x000fc80000400000 */
[----:B------:R-:W0:Y:S02]  /*1d30*/  MUFU.EX2 R13, R12 ;  /* 0x0000000c000d7308 */ /* 0x000e240000000800 */
[----:B0-----:R-:W-:-:S07]  /*1d40*/  @!P0 FMUL R13, R13, R13 ;  /* 0x0000000d0d0d8220 */ /* 0x001fce0000400000 */
.L_x_27:
[----:B------:R-:W-:Y:S05]  /*1d50*/  BSYNC.RECONVERGENT B0 ;  /* 0x0000000000007941 */ /* 0x000fea0003800200 */
.L_x_26:
[----:B------:R-:W-:Y:S01]  /*1d60*/  STS [R18], R13 ;  /* 0x0000000d12007388 */ /* 0x000fe20000000800 */
[----:B------:R-:W-:Y:S01]  /*1d70*/  BAR.SYNC.DEFER_BLOCKING 0x0 ;  /* 0x0000000000007b1d */ /* 0x000fe20000010000 */
[----:B------:R-:W-:-:S05]  /*1d80*/  ISETP.NE.AND P0, PT, RZ, UR4, PT ;  /* 0x00000004ff007c0c */ /* 0x000fca000bf05270 */
[----:B------:R-:W-:Y:S04]  /*1d90*/  LDS R12, [R7] ;  /* 0x00000000070c7984 */ /* 0x000fe80000000800 */
[----:B------:R-:W0:Y:S04]  /*1da0*/  LDS R23, [R9] ;  /* 0x0000000009177984 */ /* 0x000e280000000800 */
[----:B------:R-:W-:Y:S04]  /*1db0*/  LDS R27, [R7+0x80] ;  /* 0x00008000071b7984 */ /* 0x000fe80000000800 */
[----:B------:R-:W1:Y:S04]  /*1dc0*/  LDS R26, [R9+0x80] ;  /* 0x00008000091a7984 */ /* 0x000e680000000800 */
[----:B------:R-:W-:Y:S04]  /*1dd0*/  LDS R14, [R7+0x100] ;  /* 0x00010000070e7984 */ /* 0x000fe80000000800 */
[----:B------:R-:W2:Y:S04]  /*1de0*/  LDS R15, [R9+0x100] ;  /* 0x00010000090f7984 */ /* 0x000ea80000000800 */
[----:B------:R-:W-:Y:S04]  /*1df0*/  LDS R24, [R7+0x180] ;  /* 0x0001800007187984 */ /* 0x000fe80000000800 */
[----:B------:R-:W3:Y:S04]  /*1e00*/  LDS R25, [R9+0x180] ;  /* 0x0001800009197984 */ /* 0x000ee80000000800 */
[----:B------:R-:W-:Y:S04]  /*1e10*/  LDS R16, [R7+0x200] ;  /* 0x0002000007107984 */ /* 0x000fe80000000800 */
[----:B------:R-:W4:Y:S04]  /*1e20*/  LDS R17, [R9+0x200] ;  /* 0x0002000009117984 */ /* 0x000f280000000800 */
[----:B------:R-:W-:Y:S01]  /*1e30*/  LDS R22, [R7+0x280] ;  /* 0x0002800007167984 */ /* 0x000fe20000000800 */
[----:B0-----:R-:W-:-:S03]  /*1e40*/  FFMA R12, R12, R23, RZ ;  /* 0x000000170c0c7223 */ /* 0x001fc600000000ff */
[----:B------:R-:W-:Y:S04]  /*1e50*/  LDS R13, [R9+0x300] ;  /* 0x00030000090d7984 */ /* 0x000fe80000000800 */
[----:B------:R-:W0:Y:S01]  /*1e60*/  LDS R23, [R9+0x280] ;  /* 0x0002800009177984 */ /* 0x000e220000000800 */
[----:B-1----:R-:W-:-:S03]  /*1e70*/  FFMA R27, R27, R26, R12 ;  /* 0x0000001a1b1b7223 */ /* 0x002fc6000000000c */
[----:B------:R-:W1:Y:S01]  /*1e80*/  LDS R12, [R7+0x300] ;  /* 0x00030000070c7984 */ /* 0x000e620000000800 */
[----:B--2---:R-:W-:-:S03]  /*1e90*/  FFMA R15, R14, R15, R27 ;  /* 0x0000000f0e0f7223 */ /* 0x004fc6000000001b */
[----:B------:R-:W-:Y:S01]  /*1ea0*/  LDS R14, [R9+0x380] ;  /* 0x00038000090e7984 */ /* 0x000fe20000000800 */
[----:B---3--:R-:W-:-:S03]  /*1eb0*/  FFMA R25, R24, R25, R15 ;  /* 0x0000001918197223 */ /* 0x008fc6000000000f */
[----:B------:R-:W2:Y:S04]  /*1ec0*/  LDS R15, [R7+0x380] ;  /* 0x00038000070f7984 */ /* 0x000ea80000000800 */
[----:B------:R-:W-:Y:S01]  /*1ed0*/  LDS R24, [R7+0x400] ;  /* 0x0004000007187984 */ /* 0x000fe20000000800 */
[----:B----4-:R-:W-:-:S03]  /*1ee0*/  FFMA R17, R16, R17, R25 ;  /* 0x0000001110117223 */ /* 0x010fc60000000019 */
[----:B------:R-:W3:Y:S04]  /*1ef0*/  LDS R25, [R9+0x400] ;  /* 0x0004000009197984 */ /* 0x000ee80000000800 */
[----:B------:R-:W-:Y:S01]  /*1f00*/  LDS R16, [R7+0x500] ;  /* 0x0005000007107984 */ /* 0x000fe20000000800 */
[----:B0-----:R-:W-:-:S03]  /*1f10*/  FFMA R27, R22, R23, R17 ;  /* 0x00000017161b7223 */ /* 0x001fc60000000011 */
[----:B------:R-:W-:Y:S01]  /*1f20*/  LDS R22, [R7+0x480] ;  /* 0x0004800007167984 */ /* 0x000fe20000000800 */
[----:B-1----:R-:W-:-:S03]  /*1f30*/  FFMA R26, R12, R13, R27 ;  /* 0x0000000d0c1a7223 */ /* 0x002fc6000000001b */
[----:B------:R-:W0:Y:S04]  /*1f40*/  LDS R23, [R9+0x480] ;  /* 0x0004800009177984 */ /* 0x000e280000000800 */
[----:B------:R-:W1:Y:S04]  /*1f50*/  LDS R17, [R9+0x500] ;  /* 0x0005000009117984 */ /* 0x000e680000000800 */
[----:B------:R-:W-:Y:S04]  /*1f60*/  LDS R12, [R7+0x580] ;  /* 0x00058000070c7984 */ /* 0x000fe80000000800 */
[----:B------:R-:W4:Y:S01]  /*1f70*/  LDS R13, [R9+0x580] ;  /* 0x00058000090d7984 */ /* 0x000f220000000800 */
[----:B--2---:R-:W-:-:S03]  /*1f80*/  FFMA R15, R15, R14, R26 ;  /* 0x0000000e0f0f7223 */ /* 0x004fc6000000001a */
[----:B------:R-:W-:Y:S01]  /*1f90*/  LDS R14, [R7+0x600] ;  /* 0x00060000070e7984 */ /* 0x000fe20000000800 */
[----:B---3--:R-:W-:-:S03]  /*1fa0*/  FFMA R25, R24, R25, R15 ;  /* 0x0000001918197223 */ /* 0x008fc6000000000f */
[----:B------:R-:W2:Y:S04]  /*1fb0*/  LDS R15, [R9+0x600] ;  /* 0x00060000090f7984 */ /* 0x000ea80000000800 */
[----:B------:R-:W-:Y:S01]  /*1fc0*/  LDS R24, [R7+0x700] ;  /* 0x0007000007187984 */ /* 0x000fe20000000800 */
[----:B0-----:R-:W-:-:S03]  /*1fd0*/  FFMA R25, R22, R23, R25 ;  /* 0x0000001716197223 */ /* 0x001fc60000000019 */
[----:B------:R-:W-:Y:S01]  /*1fe0*/  LDS R22, [R7+0x680] ;  /* 0x0006800007167984 */ /* 0x000fe20000000800 */
[----:B-1----:R-:W-:-:S03]  /*1ff0*/  FFMA R27, R16, R17, R25 ;  /* 0x00000011101b7223 */ /* 0x002fc60000000019 */
[----:B------:R-:W0:Y:S04]  /*2000*/  LDS R23, [R9+0x680] ;  /* 0x0006800009177984 */ /* 0x000e280000000800 */
[----:B------:R-:W1:Y:S01]  /*2010*/  LDS R25, [R9+0x700] ;  /* 0x0007000009197984 */ /* 0x000e620000000800 */
[----:B----4-:R-:W-:-:S03]  /*2020*/  FFMA R27, R12, R13, R27 ;  /* 0x0000000d0c1b7223 */ /* 0x010fc6000000001b */
[----:B------:R-:W-:Y:S04]  /*2030*/  LDS R16, [R7+0x780] ;  /* 0x0007800007107984 */ /* 0x000fe80000000800 */
[----:B------:R-:W3:Y:S04]  /*2040*/  LDS R17, [R9+0x780] ;  /* 0x0007800009117984 */ /* 0x000ee80000000800 */
[----:B------:R-:W-:Y:S01]  /*2050*/  LDS R13, [R7+0x800] ;  /* 0x00080000070d7984 */ /* 0x000fe20000000800 */
[----:B--2---:R-:W-:-:S03]  /*2060*/  FFMA R15, R14, R15, R27 ;  /* 0x0000000f0e0f7223 */ /* 0x004fc6000000001b */
[----:B------:R-:W2:Y:S04]  /*2070*/  LDS R12, [R9+0x800] ;  /* 0x00080000090c7984 */ /* 0x000ea80000000800 */
[----:B------:R-:W-:Y:S01]  /*2080*/  LDS R14, [R7+0x880] ;  /* 0x00088000070e7984 */ /* 0x000fe20000000800 */
[----:B0-----:R-:W-:-:S03]  /*2090*/  FFMA R23, R22, R23, R15 ;  /* 0x0000001716177223 */ /* 0x001fc6000000000f */
[----:B------:R-:W0:Y:S01]  /*20a0*/  LDS R15, [R9+0x880] ;  /* 0x00088000090f7984 */ /* 0x000e220000000800 */
[----:B-1----:R-:W-:-:S03]  /*20b0*/  FFMA R25, R24, R25, R23 ;  /* 0x0000001918197223 */ /* 0x002fc60000000017 */
[----:B------:R-:W-:Y:S04]  /*20c0*/  LDS R22, [R7+0x900] ;  /* 0x0009000007167984 */ /* 0x000fe80000000800 */
[----:B------:R-:W1:Y:S01]  /*20d0*/  LDS R23, [R9+0x900] ;  /* 0x0009000009177984 */ /* 0x000e620000000800 */
[----:B---3--:R-:W-:-:S03]  /*20e0*/  FFMA R26, R16, R17, R25 ;  /* 0x00000011101a7223 */ /* 0x008fc60000000019 */
[----:B------:R-:W-:Y:S04]  /*20f0*/  LDS R24, [R7+0x980] ;  /* 0x0009800007187984 */ /* 0x000fe80000000800 */
[----:B------:R-:W3:Y:S01]  /*2100*/  LDS R25, [R9+0x980] ;  /* 0x0009800009197984 */ /* 0x000ee20000000800 */
[----:B--2---:R-:W-:-:S03]  /*2110*/  FFMA R27, R13, R12, R26 ;  /* 0x0000000c0d1b7223 */ /* 0x004fc6000000001a */
[----:B------:R-:W-:Y:S04]  /*2120*/  LDS R16, [R7+0xa00] ;  /* 0x000a000007107984 */ /* 0x000fe80000000800 */
[----:B------:R-:W2:Y:S04]  /*2130*/  LDS R17, [R9+0xa00] ;  /* 0x000a000009117984 */ /* 0x000ea80000000800 */
[----:B------:R-:W-:Y:S04]  /*2140*/  LDS R13, [R7+0xa80] ;  /* 0x000a8000070d7984 */ /* 0x000fe80000000800 */
[----:B------:R-:W4:Y:S01]  /*2150*/  LDS R12, [R9+0xa80] ;  /* 0x000a8000090c7984 */ /* 0x000f220000000800 */
[----:B0-----:R-:W-:-:S03]  /*2160*/  FFMA R15, R14, R15, R27 ;  /* 0x0000000f0e0f7223 */ /* 0x001fc6000000001b */
[----:B------:R-:W-:Y:S01]  /*2170*/  LDS R14, [R7+0xb00] ;  /* 0x000b0000070e7984 */ /* 0x000fe20000000800 */
[----:B-1----:R-:W-:-:S03]  /*2180*/  FFMA R23, R22, R23, R15 ;  /* 0x0000001716177223 */ /* 0x002fc6000000000f */
[----:B------:R-:W0:Y:S04]  /*2190*/  LDS R15, [R9+0xb00] ;  /* 0x000b0000090f7984 */ /* 0x000e280000000800 */
[----:B------:R-:W-:Y:S01]  /*21a0*/  LDS R22, [R7+0xb80] ;  /* 0x000b800007167984 */ /* 0x000fe20000000800 */
[----:B---3--:R-:W-:-:S03]  /*21b0*/  FFMA R25, R24, R25, R23 ;  /* 0x0000001918197223 */ /* 0x008fc60000000017 */
[----:B------:R-:W1:Y:S04]  /*21c0*/  LDS R23, [R9+0xb80] ;  /* 0x000b800009177984 */ /* 0x000e680000000800 */
[----:B------:R-:W-:Y:S01]  /*21d0*/  LDS R24, [R7+0xc00] ;  /* 0x000c000007187984 */ /* 0x000fe20000000800 */
[----:B--2---:R-:W-:-:S03]  /*21e0*/  FFMA R26, R16, R17, R25 ;  /* 0x00000011101a7223 */ /* 0x004fc60000000019 */
[----:B------:R-:W2:Y:S04]  /*21f0*/  LDS R25, [R9+0xc00] ;  /* 0x000c000009197984 */ /* 0x000ea80000000800 */
[----:B------:R-:W-:Y:S01]  /*2200*/  LDS R16, [R7+0xc80] ;  /* 0x000c800007107984 */ /* 0x000fe20000000800 */
[----:B----4-:R-:W-:-:S03]  /*2210*/  FFMA R27, R13, R12, R26 ;  /* 0x0000000c0d1b7223 */ /* 0x010fc6000000001a */
[----:B------:R-:W3:Y:S04]  /*2220*/  LDS R17, [R9+0xc80] ;  /* 0x000c800009117984 */ /* 0x000ee80000000800 */
[----:B------:R-:W-:Y:S04]  /*2230*/  LDS R12, [R7+0xd00] ;  /* 0x000d0000070c7984 */ /* 0x000fe80000000800 */
[----:B------:R-:W4:Y:S01]  /*2240*/  LDS R13, [R9+0xd00] ;  /* 0x000d0000090d7984 */ /* 0x000f220000000800 */
[----:B0-----:R-:W-:-:S03]  /*2250*/  FFMA R15, R14, R15, R27 ;  /* 0x0000000f0e0f7223 */ /* 0x001fc6000000001b */
[----:B------:R-:W-:Y:S04]  /*2260*/  LDS R14, [R7+0xd80] ;  /* 0x000d8000070e7984 */ /* 0x000fe80000000800 */
[----:B------:R-:W-:Y:S01]  /*2270*/  LDS R27, [R7+0xf00] ;  /* 0x000f0000071b7984 */ /* 0x000fe20000000800 */
[----:B-1----:R-:W-:-:S03]  /*2280*/  FFMA R23, R22, R23, R15 ;  /* 0x0000001716177223 */ /* 0x002fc6000000000f */
[----:B------:R-:W0:Y:S04]  /*2290*/  LDS R15, [R9+0xd80] ;  /* 0x000d8000090f7984 */ /* 0x000e280000000800 */
[----:B------:R-:W-:Y:S01]  /*22a0*/  LDS R22, [R9+0xe00] ;  /* 0x000e000009167984 */ /* 0x000fe20000000800 */
[----:B--2---:R-:W-:-:S03]  /*22b0*/  FFMA R25, R24, R25, R23 ;  /* 0x0000001918197223 */ /* 0x004fc60000000017 */
[----:B------:R-:W1:Y:S04]  /*22c0*/  LDS R23, [R7+0xe00] ;  /* 0x000e000007177984 */ /* 0x000e680000000800 */
[----:B------:R-:W-:Y:S01]  /*22d0*/  LDS R24, [R9+0xf00] ;  /* 0x000f000009187984 */ /* 0x000fe20000000800 */
[----:B---3--:R-:W-:-:S03]  /*22e0*/  FFMA R25, R16, R17, R25 ;  /* 0x0000001110197223 */ /* 0x008fc60000000019 */
[----:B------:R-:W-:Y:S04]  /*22f0*/  LDS R16, [R7+0xe80] ;  /* 0x000e800007107984 */ /* 0x000fe80000000800 */
[----:B------:R-:W2:Y:S01]  /*2300*/  LDS R17, [R9+0xe80] ;  /* 0x000e800009117984 */ /* 0x000ea20000000800 */
[----:B----4-:R-:W-:-:S03]  /*2310*/  FFMA R25, R12, R13, R25 ;  /* 0x0000000d0c197223 */ /* 0x010fc60000000019 */
[----:B------:R-:W-:Y:S04]  /*2320*/  LDS R12, [R7+0xf80] ;  /* 0x000f8000070c7984 */ /* 0x000fe80000000800 */
[----:B------:R-:W3:Y:S01]  /*2330*/  LDS R13, [R9+0xf80] ;  /* 0x000f8000090d7984 */ /* 0x000ee20000000800 */
[----:B0-----:R-:W-:-:S04]  /*2340*/  FFMA R14, R14, R15, R25 ;  /* 0x0000000f0e0e7223 */ /* 0x001fc80000000019 */
[----:B-1----:R-:W-:-:S04]  /*2350*/  FFMA R23, R23, R22, R14 ;  /* 0x0000001617177223 */ /* 0x002fc8000000000e */
[----:B--2---:R-:W-:-:S04]  /*2360*/  FFMA R16, R16, R17, R23 ;  /* 0x0000001110107223 */ /* 0x004fc80000000017 */
[----:B------:R-:W-:-:S04]  /*2370*/  FFMA R27, R27, R24, R16 ;  /* 0x000000181b1b7223 */ /* 0x000fc80000000010 */
[----:B---3--:R-:W-:-:S05]  /*2380*/  FFMA R13, R12, R13, R27 ;  /* 0x0000000d0c0d7223 */ /* 0x008fca000000001b */
[----:B------:R0:W-:Y:S04]  /*2390*/  @!P0 STS [R6], R13 ;  /* 0x0000000d06008388 */ /* 0x0001e80000000800 */
[----:B------:R0:W1:Y:S01]  /*23a0*/  @!P0 LDS R15, [R3] ;  /* 0x00000000030f8984 */ /* 0x0000620000000800 */
[----:B------:R-:W-:Y:S05]  /*23b0*/  @!P0 BRA `(.L_x_28) ;  /* 0x00000000002c8947 */ /* 0x000fea0003800000 */
[----:B------:R-:W-:Y:S04]  /*23c0*/  LDS R12, [R2] ;  /* 0x00000000020c7984 */ /* 0x000fe80000000800 */
[----:B-1----:R-:W1:Y:S04]  /*23d0*/  LDS R15, [R3] ;  /* 0x00000000030f7984 */ /* 0x002e680000000800 */
[----:B------:R-:W0:Y:S01]  /*23e0*/  LDS R16, [R6] ;  /* 0x0000000006107984 */ /* 0x000e220000000800 */
[----:B-1----:R-:W-:-:S04]  /*23f0*/  FADD R12, -R15, R12 ;  /* 0x0000000c0f0c7221 */ /* 0x002fc80000000100 */
[----:B------:R-:W-:-:S05]  /*2400*/  FMUL R12, R12, 1.4426950216293334961 ;  /* 0x3fb8aa3b0c0c7820 */ /* 0x000fca0000400000 */
[----:B------:R-:W-:-:S13]  /*2410*/  FSETP.GEU.AND P0, PT, R12, -126, PT ;  /* 0xc2fc00000c00780b */ /* 0x000fda0003f0e000 */
[----:B------:R-:W-:-:S04]  /*2420*/  @!P0 FMUL R12, R12, 0.5 ;  /* 0x3f0000000c0c8820 */ /* 0x000fc80000400000 */
[----:B------:R-:W1:Y:S02]  /*2430*/  MUFU.EX2 R14, R12 ;  /* 0x0000000c000e7308 */ /* 0x000e640000000800 */
[----:B-1----:R-:W-:-:S04]  /*2440*/  @!P0 FMUL R14, R14, R14 ;  /* 0x0000000e0e0e8220 */ /* 0x002fc80000400000 */
[----:B0-----:R-:W-:-:S05]  /*2450*/  FFMA R13, R14, R16, R13 ;  /* 0x000000100e0d7223 */ /* 0x001fca000000000d */
[----:B------:R2:W-:Y:S02]  /*2460*/  STS [R6], R13 ;  /* 0x0000000d06007388 */ /* 0x0005e40000000800 */
.L_x_28:
[----:B-1----:R1:W-:Y:S01]  /*2470*/  STS [R2], R15 ;  /* 0x0000000f02007388 */ /* 0x0023e20000000800 */
[----:B------:R-:W-:-:S04]  /*2480*/  UIADD3 UR4, UPT, UPT, UR4, 0x1, URZ ;  /* 0x0000000104047890 */ /* 0x000fc8000fffe0ff */
[----:B------:R-:W-:Y:S01]  /*2490*/  UISETP.NE.AND UP0, UPT, UR4, UR12, UPT ;  /* 0x0000000c0400728c */ /* 0x000fe2000bf05270 */
[----:B------:R-:W-:Y:S08]  /*24a0*/  BAR.SYNC.DEFER_BLOCKING 0x0 ;  /* 0x0000000000007b1d */ /* 0x000ff00000010000 */
[----:B------:R-:W-:Y:S05]  /*24b0*/  BRA.U UP0, `(.L_x_29) ;  /* 0xffffffdd00c07547 */ /* 0x000fea000b83ffff */
.L_x_0:
[----:B------:R-:W3:Y:S08]  /*24c0*/  LDC R8, c[0x0][0x39c] ;  /* 0x0000e700ff087b82 */ /* 0x000ef00000000800 */
[----:B------:R-:W-:Y:S01]  /*24d0*/  BAR.SYNC.DEFER_BLOCKING 0x0 ;  /* 0x0000000000007b1d */ /* 0x000fe20000010000 */
[----:B---3--:R-:W-:-:S13]  /*24e0*/  ISETP.GE.AND P0, PT, R5, R8, PT ;  /* 0x000000080500720c */ /* 0x008fda0003f06270 */
[----:B------:R-:W-:Y:S05]  /*24f0*/  @P0 EXIT ;  /* 0x000000000000094d */ /* 0x000fea0003800000 */
[----:B------:R-:W3:Y:S01]  /*2500*/  LDS R0, [R4] ;  /* 0x0000000004007984 */ /* 0x000ee20000000800 */
[----:B01----:R-:W0:Y:S01]  /*2510*/  LDC.64 R2, c[0x0][0x3a0] ;  /* 0x0000e800ff027b82 */ /* 0x003e220000000a00 */
[----:B------:R-:W-:Y:S02]  /*2520*/  HFMA2 R7, -RZ, RZ, 1.875, 0 ;  /* 0x3f800000ff077431 */ /* 0x000fe400000001ff */
[----:B------:R-:W-:Y:S01]  /*2530*/  IMAD R5, R8, UR20, R5 ;  /* 0x0000001408057c24 */ /* 0x000fe2000f8e0205 */
[----:B--2---:R-:W1:Y:S03]  /*2540*/  LDS R6, [R6] ;  /* 0x0000000006067984 */ /* 0x004e660000000800 */
[----:B0-----:R-:W-:Y:S01]  /*2550*/  IMAD.WIDE.U32 R2, R5, 0x4, R2 ;  /* 0x0000000405027825 */ /* 0x001fe200078e0002 */
[----:B---3--:R-:W-:-:S04]  /*2560*/  FSETP.GEU.AND P0, PT, |R0|, 1.175494350822287508e-38, PT ;  /* 0x008000000000780b */ /* 0x008fc80003f0e200 */
[----:B------:R-:W-:-:S09]  /*2570*/  FSEL R7, R7, 16777216, P0 ;  /* 0x4b80000007077808 */ /* 0x000fd20000000000 */
[----:B------:R-:W-:-:S06]  /*2580*/  @!P0 FMUL R0, R0, 16777216 ;  /* 0x4b80000000008820 */ /* 0x000fcc0000400000 */
[----:B------:R-:W0:Y:S02]  /*2590*/  MUFU.RCP R0, R0 ;  /* 0x0000000000007308 */ /* 0x000e240000001000 */
[----:B0-----:R-:W-:-:S04]  /*25a0*/  FMUL R7, R0, R7 ;  /* 0x0000000700077220 */ /* 0x001fc80000400000 */
[----:B-1----:R-:W-:-:S05]  /*25b0*/  FMUL R7, R6, R7 ;  /* 0x0000000706077220 */ /* 0x002fca0000400000 */
[----:B------:R-:W-:Y:S01]  /*25c0*/  STG.E desc[UR16][R2.64], R7 ;  /* 0x0000000702007986 */ /* 0x000fe2000c101910 */
[----:B------:R-:W-:Y:S05]  /*25d0*/  EXIT ;  /* 0x000000000000794d */ /* 0x000fea0003800000 */
.L_x_30:
[----:B------:R-:W-:-:S00]  /*25e0*/  BRA `(.L_x_30) ;  /* 0xfffffffc00fc7947 */ /* 0x000fc0000383ffff */
[----:B------:R-:W-:-:S00]  /*25f0*/  NOP ;  /* 0x0000000000007918 */ /* 0x000fc00000000000 */
        /* <DEDUP_REMOVED lines=8> */
.L_x_31:


//--------------------- .nv.shared._Z16_attentionKernelPKfS0_S0_iiPf --------------------------
	.section	.nv.shared._Z16_attentionKernelPKfS0_S0_iiPf,"aw",@nobits
	.sectionflags	@""
	.align	4
.nv.shared._Z16_attentionKernelPKfS0_S0_iiPf:
	.zero		29824


//--------------------- .nv.shared.reserved.0     --------------------------
	.section	.nv.shared.reserved.0,"aw",@nobits
	.weak		__nv_reservedSMEM_offset_0_alias
	.size		__nv_reservedSMEM_offset_0_alias, 0, 64
	.other		__nv_reservedSMEM_offset_0_alias,@"STO_CUDA_RESERVED_SHARED STV_DEFAULT"
__nv_reservedSMEM_offset_0_alias:
	.zero		0
	.zero		64


//--------------------- .nv.global                --------------------------
	.section	.nv.global,"aw",@nobits
.nv.global:
	.type		_ZN34_INTERNAL_11b9c56f_4_k_cu_93dd87b44cuda3std3__48in_placeE,@object
	.size		_ZN34_INTERNAL_11b9c56f_4_k_cu_93dd87b44cuda3std3__48in_placeE,(_ZN34_INTERNAL_11b9c56f_4_k_cu_93dd87b44cuda3std6ranges3__45__cpo8distanceE - _ZN34_INTERNAL_11b9c56f_4_k_cu_93dd87b44cuda3std3__48in_placeE)
_ZN34_INTERNAL_11b9c56f_4_k_cu_93dd87b44cuda3std3__48in_placeE:
	.zero		1
	.type		_ZN34_INTERNAL_11b9c56f_4_k_cu_93dd87b44cuda3std6ranges3__45__cpo8distanceE,@object
	.size		_ZN34_INTERNAL_11b9c56f_4_k_cu_93dd87b44cuda3std6ranges3__45__cpo8distanceE,(_ZN34_INTERNAL_11b9c56f_4_k_cu_93dd87b44cuda3std3__45__cpo6cbeginE - _ZN34_INTERNAL_11b9c56f_4_k_cu_93dd87b44cuda3std6ranges3__45__cpo8distanceE)
_ZN34_INTERNAL_11b9c56f_4_k_cu_93dd87b44cuda3std6ranges3__45__cpo8distanceE:
	.zero		1
	.type		_ZN34_INTERNAL_11b9c56f_4_k_cu_93dd87b44cuda3std3__45__cpo6cbeginE,@object
	.size		_ZN34_INTERNAL_11b9c56f_4_k_cu_93dd87b44cuda3std3__45__cpo6cbeginE,(_ZN34_INTERNAL_11b9c56f_4_k_cu_93dd87b44cuda3std6ranges3__45__cpo7advanceE - _ZN34_INTERNAL_11b9c56f_4_k_cu_93dd87b44cuda3std3__45__cpo6cbeginE)
_ZN34_INTERNAL_11b9c56f_4_k_cu_93dd87b44cuda3std3__45__cpo6cbeginE:
	.zero		1
	.type		_ZN34_INTERNAL_11b9c56f_4_k_cu_93dd87b44cuda3std6ranges3__45__cpo7advanceE,@object
	.size		_ZN34_INTERNAL_11b9c56f_4_k_cu_93dd87b44cuda3std6ranges3__45__cpo7advanceE,(_ZN34_INTERNAL_11b9c56f_4_k_cu_93dd87b44cuda3std3__45__cpo7crbeginE - _ZN34_INTERNAL_11b9c56f_4_k_cu_93dd87b44cuda3std6ranges3__45__cpo7advanceE)
_ZN34_INTERNAL_11b9c56f_4_k_cu_93dd87b44cuda3std6ranges3__45__cpo7advanceE:
	.zero		1
	.type		_ZN34_INTERNAL_11b9c56f_4_k_cu_93dd87b44cuda3std3__45__cpo7crbeginE,@object
	.size		_ZN34_INTERNAL_11b9c56f_4_k_cu_93dd87b44cuda3std3__45__cpo7crbeginE,(_ZN34_INTERNAL_11b9c56f_4_k_cu_93dd87b44cuda3std6ranges3__45__cpo4dataE - _ZN34_INTERNAL_11b9c56f_4_k_cu_93dd87b44cuda3std3__45__cpo7crbeginE)
_ZN34_INTERNAL_11b9c56f_4_k_cu_93dd87b44cuda3std3__45__cpo7crbeginE:
	.zero		1
	.type		_ZN34_INTERNAL_11b9c56f_4_k_cu_93dd87b44cuda3std6ranges3__45__cpo4dataE,@object
	.size		_ZN34_INTERNAL_11b9c56f_4_k_cu_93dd87b44cuda3std6ranges3__45__cpo4dataE,(_ZN34_INTERNAL_11b9c56f_4_k_cu_93dd87b44cuda3std6ranges3__45__cpo5beginE - _ZN34_INTERNAL_11b9c56f_4_k_cu_93dd87b44cuda3std6ranges3__45__cpo4dataE)
_ZN34_INTERNAL_11b9c56f_4_k_cu_93dd87b44cuda3std6ranges3__45__cpo4dataE:
	.zero		1
	.type		_ZN34_INTERNAL_11b9c56f_4_k_cu_93dd87b44cuda3std6ranges3__45__cpo5beginE,@object
	.size		_ZN34_INTERNAL_11b9c56f_4_k_cu_93dd87b44cuda3std6ranges3__45__cpo5beginE,(_ZN34_INTERNAL_11b9c56f_4_k_cu_93dd87b44cuda3std3__436_GLOBAL__N__11b9c56f_4_k_cu_93dd87b46ignoreE - _ZN34_INTERNAL_11b9c56f_4_k_cu_93dd87b44cuda3std6ranges3__45__cpo5beginE)
_ZN34_INTERNAL_11b9c56f_4_k_cu_93dd87b44cuda3std6ranges3__45__cpo5beginE:
	.zero		1
	.type		_ZN34_INTERNAL_11b9c56f_4_k_cu_93dd87b44cuda3std3__436_GLOBAL__N__11b9c56f_4_k_cu_93dd87b46ignoreE,@object
	.size		_ZN34_INTERNAL_11b9c56f_4_k_cu_93dd87b44cuda3std3__436_GLOBAL__N__11b9c56f_4_k_cu_93dd87b46ignoreE,(_ZN34_INTERNAL_11b9c56f_4_k_cu_93dd87b44cuda3std6ranges3__45__cpo4sizeE - _ZN34_INTERNAL_11b9c56f_4_k_cu_93dd87b44cuda3std3__436_GLOBAL__N__11b9c56f_4_k_cu_93dd87b46ignoreE)
_ZN34_INTERNAL_11b9c56f_4_k_cu_93dd87b44cuda3std3__436_GLOBAL__N__11b9c56f_4_k_cu_93dd87b46ignoreE:
	.zero		1
	.type		_ZN34_INTERNAL_11b9c56f_4_k_cu_93dd87b44cuda3std6ranges3__45__cpo4sizeE,@object
	.size		_ZN34_INTERNAL_11b9c56f_4_k_cu_93dd87b44cuda3std6ranges3__45__cpo4sizeE,(_ZN34_INTERNAL_11b9c56f_4_k_cu_93dd87b44cuda3std3__45__cpo5beginE - _ZN34_INTERNAL_11b9c56f_4_k_cu_93dd87b44cuda3std6ranges3__45__cpo4sizeE)
_ZN34_INTERNAL_11b9c56f_4_k_cu_93dd87b44cuda3std6ranges3__45__cpo4sizeE:
	.zero		1
	.type		_ZN34_INTERNAL_11b9c56f_4_k_cu_93dd87b44cuda3std3__45__cpo5beginE,@object
	.size		_ZN34_INTERNAL_11b9c56f_4_k_cu_93dd87b44cuda3std3__45__cpo5beginE,(_ZN34_INTERNAL_11b9c56f_4_k_cu_93dd87b44cuda3std6ranges3__45__cpo6cbeginE - _ZN34_INTERNAL_11b9c56f_4_k_cu_93dd87b44cuda3std3__45__cpo5beginE)
_ZN34_INTERNAL_11b9c56f_4_k_cu_93dd87b44cuda3std3__45__cpo5beginE:
	.zero		1
	.type		_ZN34_INTERNAL_11b9c56f_4_k_cu_93dd87b44cuda3std6ranges3__45__cpo6cbeginE,@object
	.size		_ZN34_INTERNAL_11b9c56f_4_k_cu_93dd87b44cuda3std6ranges3__45__cpo6cbeginE,(_ZN34_INTERNAL_11b9c56f_4_k_cu_93dd87b44cuda3std3__45__cpo6rbeginE - _ZN34_INTERNAL_11b9c56f_4_k_cu_93dd87b44cuda3std6ranges3__45__cpo6cbeginE)
_ZN34_INTERNAL_11b9c56f_4_k_cu_93dd87b44cuda3std6ranges3__45__cpo6cbeginE:
	.zero		1
	.type		_ZN34_INTERNAL_11b9c56f_4_k_cu_93dd87b44cuda3std3__45__cpo6rbeginE,@object
	.size		_ZN34_INTERNAL_11b9c56f_4_k_cu_93dd87b44cuda3std3__45__cpo6rbeginE,(_ZN34_INTERNAL_11b9c56f_4_k_cu_93dd87b44cuda3std6ranges3__45__cpo4nextE - _ZN34_INTERNAL_11b9c56f_4_k_cu_93dd87b44cuda3std3__45__cpo6rbeginE)
_ZN34_INTERNAL_11b9c56f_4_k_cu_93dd87b44cuda3std3__45__cpo6rbeginE:
	.zero		1
	.type		_ZN34_INTERNAL_11b9c56f_4_k_cu_93dd87b44cuda3std6ranges3__45__cpo4nextE,@object
	.size		_ZN34_INTERNAL_11b9c56f_4_k_cu_93dd87b44cuda3std6ranges3__45__cpo4nextE,(_ZN34_INTERNAL_11b9c56f_4_k_cu_93dd87b44cuda3std6ranges3__45__cpo4swapE - _ZN34_INTERNAL_11b9c56f_4_k_cu_93dd87b44cuda3std6ranges3__45__cpo4nextE)
_ZN34_INTERNAL_11b9c56f_4_k_cu_93dd87b44cuda3std6ranges3__45__cpo4nextE:
	.zero		1
	.type		_ZN34_INTERNAL_11b9c56f_4_k_cu_93dd87b44cuda3std6ranges3__45__cpo4swapE,@object
	.size		_ZN34_INTERNAL_11b9c56f_4_k_cu_93dd87b44cuda3std6ranges3__45__cpo4swapE,(_ZN34_INTERNAL_11b9c56f_4_k_cu_93dd87b44cuda3std3__420unreachable_sentinelE - _ZN34_INTERNAL_11b9c56f_4_k_cu_93dd87b44cuda3std6ranges3__45__cpo4swapE)
_ZN34_INTERNAL_11b9c56f_4_k_cu_93dd87b44cuda3std6ranges3__45__cpo4swapE:
	.zero		1
	.type		_ZN34_INTERNAL_11b9c56f_4_k_cu_93dd87b44cuda3std3__420unreachable_sentinelE,@object
	.size		_ZN34_INTERNAL_11b9c56f_4_k_cu_93dd87b44cuda3std3__420unreachable_sentinelE,(_ZN34_INTERNAL_11b9c56f_4_k_cu_93dd87b46thrust24THRUST_300001_SM_1000_NS6system6detail10sequential3seqE - _ZN34_INTERNAL_11b9c56f_4_k_cu_93dd87b44cuda3std3__420unreachable_sentinelE)
_ZN34_INTERNAL_11b9c56f_4_k_cu_93dd87b44cuda3std3__420unreachable_sentinelE:
	.zero		1
	.type		_ZN34_INTERNAL_11b9c56f_4_k_cu_93dd87b46thrust24THRUST_300001_SM_1000_NS6system6detail10sequential3seqE,@object
	.size		_ZN34_INTERNAL_11b9c56f_4_k_cu_93dd87b46thrust24THRUST_300001_SM_1000_NS6system6detail10sequential3seqE,(_ZN34_INTERNAL_11b9c56f_4_k_cu_93dd87b44cuda3std3__45__cpo4cendE - _ZN34_INTERNAL_11b9c56f_4_k_cu_93dd87b46thrust24THRUST_300001_SM_1000_NS6system6detail10sequential3seqE)
_ZN34_INTERNAL_11b9c56f_4_k_cu_93dd87b46thrust24THRUST_300001_SM_1000_NS6system6detail10sequential3seqE:
	.zero		1
	.type		_ZN34_INTERNAL_11b9c56f_4_k_cu_93dd87b44cuda3std3__45__cpo4cendE,@object
	.size		_ZN34_INTERNAL_11b9c56f_4_k_cu_93dd87b44cuda3std3__45__cpo4cendE,(_ZN34_INTERNAL_11b9c56f_4_k_cu_93dd87b44cuda3std6ranges3__45__cpo9iter_swapE - _ZN34_INTERNAL_11b9c56f_4_k_cu_93dd87b44cuda3std3__45__cpo4cendE)
_ZN34_INTERNAL_11b9c56f_4_k_cu_93dd87b44cuda3std3__45__cpo4cendE:
	.zero		1
	.type		_ZN34_INTERNAL_11b9c56f_4_k_cu_93dd87b44cuda3std6ranges3__45__cpo9iter_swapE,@object
	.size		_ZN34_INTERNAL_11b9c56f_4_k_cu_93dd87b44cuda3std6ranges3__45__cpo9iter_swapE,(_ZN34_INTERNAL_11b9c56f_4_k_cu_93dd87b44cuda3std3__45__cpo5crendE - _ZN34_INTERNAL_11b9c56f_4_k_cu_93dd87b44cuda3std6ranges3__45__cpo9iter_swapE)
_ZN34_INTERNAL_11b9c56f_4_k_cu_93dd87b44cuda3std6ranges3__45__cpo9iter_swapE:
	.zero		1
	.type		_ZN34_INTERNAL_11b9c56f_4_k_cu_93dd87b44cuda3std3__45__cpo5crendE,@object
	.size		_ZN34_INTERNAL_11b9c56f_4_k_cu_93dd87b44cuda3std3__45__cpo5crendE,(_ZN34_INTERNAL_11b9c56f_4_k_cu_93dd87b44cuda3std6ranges3__45__cpo5cdataE - _ZN34_INTERNAL_11b9c56f_4_k_cu_93dd87b44cuda3std3__45__cpo5crendE)
_ZN34_INTERNAL_11b9c56f_4_k_cu_93dd87b44cuda3std3__45__cpo5crendE:
	.zero		1
	.type		_ZN34_INTERNAL_11b9c56f_4_k_cu_93dd87b44cuda3std6ranges3__45__cpo5cdataE,@object
	.size		_ZN34_INTERNAL_11b9c56f_4_k_cu_93dd87b44cuda3std6ranges3__45__cpo5cdataE,(_ZN34_INTERNAL_11b9c56f_4_k_cu_93dd87b44cuda3std6ranges3__45__cpo3endE - _ZN34_INTERNAL_11b9c56f_4_k_cu_93dd87b44cuda3std6ranges3__45__cpo5cdataE)
_ZN34_INTERNAL_11b9c56f_4_k_cu_93dd87b44cuda3std6ranges3__45__cpo5cdataE:
	.zero		1
	.type		_ZN34_INTERNAL_11b9c56f_4_k_cu_93dd87b44cuda3std6ranges3__45__cpo3endE,@object
	.size		_ZN34_INTERNAL_11b9c56f_4_k_cu_93dd87b44cuda3std6ranges3__45__cpo3endE,(_ZN34_INTERNAL_11b9c56f_4_k_cu_93dd87b44cuda3std3__419piecewise_constructE - _ZN34_INTERNAL_11b9c56f_4_k_cu_93dd87b44cuda3std6ranges3__45__cpo3endE)
_ZN34_INTERNAL_11b9c56f_4_k_cu_93dd87b44cuda3std6ranges3__45__cpo3endE:
	.zero		1
	.type		_ZN34_INTERNAL_11b9c56f_4_k_cu_93dd87b44cuda3std3__419piecewise_constructE,@object
	.size		_ZN34_INTERNAL_11b9c56f_4_k_cu_93dd87b44cuda3std3__419piecewise_constructE,(_ZN34_INTERNAL_11b9c56f_4_k_cu_93dd87b44cuda3std6ranges3__45__cpo5ssizeE - _ZN34_INTERNAL_11b9c56f_4_k_cu_93dd87b44cuda3std3__419piecewise_constructE)
_ZN34_INTERNAL_11b9c56f_4_k_cu_93dd87b44cuda3std3__419piecewise_constructE:
	.zero		1
	.type		_ZN34_INTERNAL_11b9c56f_4_k_cu_93dd87b44cuda3std6ranges3__45__cpo5ssizeE,@object
	.size		_ZN34_INTERNAL_11b9c56f_4_k_cu_93dd87b44cuda3std6ranges3__45__cpo5ssizeE,(_ZN34_INTERNAL_11b9c56f_4_k_cu_93dd87b44cuda3std3__45__cpo3endE - _ZN34_INTERNAL_11b9c56f_4_k_cu_93dd87b44cuda3std6ranges3__45__cpo5ssizeE)
_ZN34_INTERNAL_11b9c56f_4_k_cu_93dd87b44cuda3std6ranges3__45__cpo5ssizeE:
	.zero		1
	.type		_ZN34_INTERNAL_11b9c56f_4_k_cu_93dd87b44cuda3std3__45__cpo3endE,@object
	.size		_ZN34_INTERNAL_11b9c56f_4_k_cu_93dd87b44cuda3std3__45__cpo3endE,(_ZN34_INTERNAL_11b9c56f_4_k_cu_93dd87b44cuda3std6ranges3__45__cpo4cendE - _ZN34_INTERNAL_11b9c56f_4_k_cu_93dd87b44cuda3std3__45__cpo3endE)
_ZN34_INTERNAL_11b9c56f_4_k_cu_93dd87b44cuda3std3__45__cpo3endE:
	.zero		1
	.type		_ZN34_INTERNAL_11b9c56f_4_k_cu_93dd87b44cuda3std6ranges3__45__cpo4cendE,@object
	.size		_ZN34_INTERNAL_11b9c56f_4_k_cu_93dd87b44cuda3std6ranges3__45__cpo4cendE,(_ZN34_INTERNAL_11b9c56f_4_k_cu_93dd87b44cuda3std3__45__cpo4rendE - _ZN34_INTERNAL_11b9c56f_4_k_cu_93dd87b44cuda3std6ranges3__45__cpo4cendE)
_ZN34_INTERNAL_11b9c56f_4_k_cu_93dd87b44cuda3std6ranges3__45__cpo4cendE:
	.zero		1
	.type		_ZN34_INTERNAL_11b9c56f_4_k_cu_93dd87b44cuda3std3__45__cpo4rendE,@object
	.size		_ZN34_INTERNAL_11b9c56f_4_k_cu_93dd87b44cuda3std3__45__cpo4rendE,(_ZN34_INTERNAL_11b9c56f_4_k_cu_93dd87b44cuda3std6ranges3__45__cpo4prevE - _ZN34_INTERNAL_11b9c56f_4_k_cu_93dd87b44cuda3std3__45__cpo4rendE)
_ZN34_INTERNAL_11b9c56f_4_k_cu_93dd87b44cuda3std3__45__cpo4rendE:
	.zero		1
	.type		_ZN34_INTERNAL_11b9c56f_4_k_cu_93dd87b44cuda3std6ranges3__45__cpo4prevE,@object
	.size		_ZN34_INTERNAL_11b9c56f_4_k_cu_93dd87b44cuda3std6ranges3__45__cpo4prevE,(_ZN34_INTERNAL_11b9c56f_4_k_cu_93dd87b44cuda3std6ranges3__45__cpo9iter_moveE - _ZN34_INTERNAL_11b9c56f_4_k_cu_93dd87b44cuda3std6ranges3__45__cpo4prevE)
_ZN34_INTERNAL_11b9c56f_4_k_cu_93dd87b44cuda3std6ranges3__45__cpo4prevE:
	.zero		1
	.type		_ZN34_INTERNAL_11b9c56f_4_k_cu_93dd87b44cuda3std6ranges3__45__cpo9iter_moveE,@object
	.size		_ZN34_INTERNAL_11b9c56f_4_k_cu_93dd87b44cuda3std6ranges3__45__cpo9iter_moveE,(.L_13 - _ZN34_INTERNAL_11b9c56f_4_k_cu_93dd87b44cuda3std6ranges3__45__cpo9iter_moveE)
_ZN34_INTERNAL_11b9c56f_4_k_cu_93dd87b44cuda3std6ranges3__45__cpo9iter_moveE:
	.zero		1
.L_13:


//--------------------- .nv.constant0._Z16_attentionKernelPKfS0_S0_iiPf --------------------------
	.section	.nv.constant0._Z16_attentionKernelPKfS0_S0_iiPf,"a",@progbits
	.sectionflags	@""
	.align	4
.nv.constant0._Z16_attentionKernelPKfS0_S0_iiPf:
	.zero		936


//--------------------- SYMBOLS --------------------------

	.type		.nv.reservedSmem.offset0,@object
	.size		.nv.reservedSmem.offset0,0x4
	.type		.nv.reservedSmem.cap,@object
	.size		.nv.reservedSmem.cap,0x4
